	.target	sm_103a

	.elftype	@"ET_EXEC"


//--------------------- .note.nv.tkinfo           --------------------------
	.section	.note.nv.tkinfo,"",@"SHT_NOTE"
	.sectionflags	@"SHF_NOTE_NV_TKINFO"
	.tkinfo
        /*0018*/ 	.word	0x00000002
        /*0030*/ 	.string	""
        /*0030*/ 	.string	"ptxas"
        /*0030*/ 	.string	"Cuda compilation tools, release 13.0, V13.0.88"
        /*0030*/ 	.string	"Build cuda_13.0.r13.0/compiler.36424714_0"
        /*0030*/ 	.string	"-arch sm_103a -m 64 "



//--------------------- .note.nv.cuinfo           --------------------------
	.section	.note.nv.cuinfo,"",@"SHT_NOTE"
	.sectionflags	@"SHF_NOTE_NV_CUINFO"
        /*0018*/ 	.short	0x0002
        /*001a*/ 	.short	0x0067
        /*001c*/ 	.short	0x0082
	.zero		2


//--------------------- .nv.info                  --------------------------
	.section	.nv.info,"",@"SHT_CUDA_INFO"
	.align	4


	//----- nvinfo : EIATTR_REGCOUNT
	.align		4
        /*0000*/ 	.byte	0x04, 0x2f
        /*0002*/ 	.short	(.L_12 - .L_11)
	.align		4
.L_11:
        /*0004*/ 	.word	index@(_ZN7cutlass13device_kernelIN5flash11enable_sm90INS1_16FlashAttnFwdSm90INS1_25CollectiveMainloopFwdSm90ILi2EN4cute5tupleIJNS5_1CILi1EEES8_S8_EEENS6_IJNS7_ILi192EEENS7_ILi128EEENS7_ILi64EEEEEELi64ENS_10bfloat16_tEfNS_4arch4Sm90ELb1ELb0ELb0ELb1ELb0ELb1ELb0ELb1ELb1ELb1ELb1ELb0EEENS1_21CollectiveEpilogueFwdINS6_IJSA_SC_SB_EEES9_SE_SG_Li384ELb1ELb1ELb1ELb0EEENS1_36VarlenDynamicPersistentTileSchedulerILi192ELi128ELi384ELi128ELb1ELb1ELb1ELb1ELb1ELb1EEEEEEEEEvNT_6ParamsE)
        /*0008*/ 	.word	0x00000004


	//----- nvinfo : EIATTR_FRAME_SIZE
	.align		4
.L_12:
        /*000c*/ 	.byte	0x04, 0x11
        /*000e*/ 	.short	(.L_14 - .L_13)
	.align		4
.L_13:
        /*0010*/ 	.word	index@(_ZN7cutlass13device_kernelIN5flash11enable_sm90INS1_16FlashAttnFwdSm90INS1_25CollectiveMainloopFwdSm90ILi2EN4cute5tupleIJNS5_1CILi1EEES8_S8_EEENS6_IJNS7_ILi192EEENS7_ILi128EEENS7_ILi64EEEEEELi64ENS_10bfloat16_tEfNS_4arch4Sm90ELb1ELb0ELb0ELb1ELb0ELb1ELb0ELb1ELb1ELb1ELb1ELb0EEENS1_21CollectiveEpilogueFwdINS6_IJSA_SC_SB_EEES9_SE_SG_Li384ELb1ELb1ELb1ELb0EEENS1_36VarlenDynamicPersistentTileSchedulerILi192ELi128ELi384ELi128ELb1ELb1ELb1ELb1ELb1ELb1EEEEEEEEEvNT_6ParamsE)
        /*0014*/ 	.word	0x00000000


	//----- nvinfo : EIATTR_REGCOUNT
	.align		4
.L_14:
        /*0018*/ 	.byte	0x04, 0x2f
        /*001a*/ 	.short	(.L_16 - .L_15)
	.align		4
.L_15:
        /*001c*/ 	.word	index@(_ZN7cutlass13device_kernelIN5flash11enable_sm90INS1_16FlashAttnFwdSm90INS1_25CollectiveMainloopFwdSm90ILi2EN4cute5tupleIJNS5_1CILi1EEES8_S8_EEENS6_IJNS7_ILi192EEENS7_ILi128EEENS7_ILi64EEEEEELi64ENS_10bfloat16_tEfNS_4arch4Sm90ELb1ELb0ELb0ELb1ELb0ELb0ELb0ELb1ELb1ELb1ELb1ELb0EEENS1_21CollectiveEpilogueFwdINS6_IJSA_SC_SB_EEES9_SE_SG_Li384ELb1ELb1ELb1ELb0EEENS1_36VarlenDynamicPersistentTileSchedulerILi192ELi128ELi384ELi128ELb1ELb1ELb1ELb1ELb1ELb1EEEEEEEEEvNT_6ParamsE)
        /*0020*/ 	.word	0x00000004


	//----- nvinfo : EIATTR_FRAME_SIZE
	.align		4
.L_16:
        /*0024*/ 	.byte	0x04, 0x11
        /*0026*/ 	.short	(.L_18 - .L_17)
	.align		4
.L_17:
        /*0028*/ 	.word	index@(_ZN7cutlass13device_kernelIN5flash11enable_sm90INS1_16FlashAttnFwdSm90INS1_25CollectiveMainloopFwdSm90ILi2EN4cute5tupleIJNS5_1CILi1EEES8_S8_EEENS6_IJNS7_ILi192EEENS7_ILi128EEENS7_ILi64EEEEEELi64ENS_10bfloat16_tEfNS_4arch4Sm90ELb1ELb0ELb0ELb1ELb0ELb0ELb0ELb1ELb1ELb1ELb1ELb0EEENS1_21CollectiveEpilogueFwdINS6_IJSA_SC_SB_EEES9_SE_SG_Li384ELb1ELb1ELb1ELb0EEENS1_36VarlenDynamicPersistentTileSchedulerILi192ELi128ELi384ELi128ELb1ELb1ELb1ELb1ELb1ELb1EEEEEEEEEvNT_6ParamsE)
        /*002c*/ 	.word	0x00000000


	//----- nvinfo : EIATTR_REGCOUNT
	.align		4
.L_18:
        /*0030*/ 	.byte	0x04, 0x2f
        /*0032*/ 	.short	(.L_20 - .L_19)
	.align		4
.L_19:
        /*0034*/ 	.word	index@(_ZN7cutlass13device_kernelIN5flash11enable_sm90INS1_16FlashAttnFwdSm90INS1_25CollectiveMainloopFwdSm90ILi2EN4cute5tupleIJNS5_1CILi1EEES8_S8_EEENS6_IJNS7_ILi192EEENS7_ILi128EEENS7_ILi64EEEEEELi64ENS_10bfloat16_tEfNS_4arch4Sm90ELb1ELb0ELb0ELb0ELb0ELb0ELb0ELb1ELb1ELb1ELb1ELb0EEENS1_21CollectiveEpilogueFwdINS6_IJSA_SC_SB_EEES9_SE_SG_Li384ELb0ELb1ELb1ELb0EEENS1_19SingleTileSchedulerILb0ELb1ELb1ELi192EEEEEEEEEvNT_6ParamsE)
        /*0038*/ 	.word	0x00000004


	//----- nvinfo : EIATTR_FRAME_SIZE
	.align		4
.L_20:
        /*003c*/ 	.byte	0x04, 0x11
        /*003e*/ 	.short	(.L_22 - .L_21)
	.align		4
.L_21:
        /*0040*/ 	.word	index@(_ZN7cutlass13device_kernelIN5flash11enable_sm90INS1_16FlashAttnFwdSm90INS1_25CollectiveMainloopFwdSm90ILi2EN4cute5tupleIJNS5_1CILi1EEES8_S8_EEENS6_IJNS7_ILi192EEENS7_ILi128EEENS7_ILi64EEEEEELi64ENS_10bfloat16_tEfNS_4arch4Sm90ELb1ELb0ELb0ELb0ELb0ELb0ELb0ELb1ELb1ELb1ELb1ELb0EEENS1_21CollectiveEpilogueFwdINS6_IJSA_SC_SB_EEES9_SE_SG_Li384ELb0ELb1ELb1ELb0EEENS1_19SingleTileSchedulerILb0ELb1ELb1ELi192EEEEEEEEEvNT_6ParamsE)
        /*0044*/ 	.word	0x00000000


	//----- nvinfo : EIATTR_REGCOUNT
	.align		4
.L_22:
        /*0048*/ 	.byte	0x04, 0x2f
        /*004a*/ 	.short	(.L_24 - .L_23)
	.align		4
.L_23:
        /*004c*/ 	.word	index@(_ZN7cutlass13device_kernelIN5flash11enable_sm90INS1_16FlashAttnFwdSm90INS1_25CollectiveMainloopFwdSm90ILi2EN4cute5tupleIJNS5_1CILi1EEES8_S8_EEENS6_IJNS7_ILi192EEENS7_ILi128EEENS7_ILi64EEEEEELi64ENS_10bfloat16_tEfNS_4arch4Sm90ELb0ELb1ELb0ELb1ELb0ELb1ELb0ELb1ELb1ELb1ELb1ELb0EEENS1_21CollectiveEpilogueFwdINS6_IJSA_SC_SB_EEES9_SE_SG_Li384ELb1ELb1ELb1ELb0EEENS1_36VarlenDynamicPersistentTileSchedulerILi192ELi128ELi384ELi128ELb1ELb1ELb1ELb1ELb0ELb1EEEEEEEEEvNT_6ParamsE)
        /*0050*/ 	.word	0x00000004


	//----- nvinfo : EIATTR_FRAME_SIZE
	.align		4
.L_24:
        /*0054*/ 	.byte	0x04, 0x11
        /*0056*/ 	.short	(.L_26 - .L_25)
	.align		4
.L_25:
        /*0058*/ 	.word	index@(_ZN7cutlass13device_kernelIN5flash11enable_sm90INS1_16FlashAttnFwdSm90INS1_25CollectiveMainloopFwdSm90ILi2EN4cute5tupleIJNS5_1CILi1EEES8_S8_EEENS6_IJNS7_ILi192EEENS7_ILi128EEENS7_ILi64EEEEEELi64ENS_10bfloat16_tEfNS_4arch4Sm90ELb0ELb1ELb0ELb1ELb0ELb1ELb0ELb1ELb1ELb1ELb1ELb0EEENS1_21CollectiveEpilogueFwdINS6_IJSA_SC_SB_EEES9_SE_SG_Li384ELb1ELb1ELb1ELb0EEENS1_36VarlenDynamicPersistentTileSchedulerILi192ELi128ELi384ELi128ELb1ELb1ELb1ELb1ELb0ELb1EEEEEEEEEvNT_6ParamsE)
        /*005c*/ 	.word	0x00000000


	//----- nvinfo : EIATTR_REGCOUNT
	.align		4
.L_26:
        /*0060*/ 	.byte	0x04, 0x2f
        /*0062*/ 	.short	(.L_28 - .L_27)
	.align		4
.L_27:
        /*0064*/ 	.word	index@(_ZN7cutlass13device_kernelIN5flash11enable_sm90INS1_16FlashAttnFwdSm90INS1_25CollectiveMainloopFwdSm90ILi2EN4cute5tupleIJNS5_1CILi1EEES8_S8_EEENS6_IJNS7_ILi192EEENS7_ILi128EEENS7_ILi64EEEEEELi64ENS_10bfloat16_tEfNS_4arch4Sm90ELb0ELb1ELb0ELb1ELb0ELb0ELb0ELb1ELb1ELb1ELb1ELb0EEENS1_21CollectiveEpilogueFwdINS6_IJSA_SC_SB_EEES9_SE_SG_Li384ELb1ELb1ELb1ELb0EEENS1_36VarlenDynamicPersistentTileSchedulerILi192ELi128ELi384ELi128ELb1ELb1ELb1ELb1ELb0ELb1EEEEEEEEEvNT_6ParamsE)
        /*0068*/ 	.word	0x00000004


	//----- nvinfo : EIATTR_FRAME_SIZE
	.align		4
.L_28:
        /*006c*/ 	.byte	0x04, 0x11
        /*006e*/ 	.short	(.L_30 - .L_29)
	.align		4
.L_29:
        /*0070*/ 	.word	index@(_ZN7cutlass13device_kernelIN5flash11enable_sm90INS1_16FlashAttnFwdSm90INS1_25CollectiveMainloopFwdSm90ILi2EN4cute5tupleIJNS5_1CILi1EEES8_S8_EEENS6_IJNS7_ILi192EEENS7_ILi128EEENS7_ILi64EEEEEELi64ENS_10bfloat16_tEfNS_4arch4Sm90ELb0ELb1ELb0ELb1ELb0ELb0ELb0ELb1ELb1ELb1ELb1ELb0EEENS1_21CollectiveEpilogueFwdINS6_IJSA_SC_SB_EEES9_SE_SG_Li384ELb1ELb1ELb1ELb0EEENS1_36VarlenDynamicPersistentTileSchedulerILi192ELi128ELi384ELi128ELb1ELb1ELb1ELb1ELb0ELb1EEEEEEEEEvNT_6ParamsE)
        /*0074*/ 	.word	0x00000000


	//----- nvinfo : EIATTR_REGCOUNT
	.align		4
.L_30:
        /*0078*/ 	.byte	0x04, 0x2f
        /*007a*/ 	.short	(.L_32 - .L_31)
	.align		4
.L_31:
        /*007c*/ 	.word	index@(_ZN7cutlass13device_kernelIN5flash11enable_sm90INS1_16FlashAttnFwdSm90INS1_25CollectiveMainloopFwdSm90ILi2EN4cute5tupleIJNS5_1CILi1EEES8_S8_EEENS6_IJNS7_ILi192EEENS7_ILi128EEENS7_ILi64EEEEEELi64ENS_10bfloat16_tEfNS_4arch4Sm90ELb0ELb1ELb0ELb0ELb0ELb0ELb0ELb1ELb1ELb1ELb1ELb0EEENS1_21CollectiveEpilogueFwdINS6_IJSA_SC_SB_EEES9_SE_SG_Li384ELb0ELb1ELb1ELb0EEENS1_19SingleTileSchedulerILb0ELb1ELb1ELi192EEEEEEEEEvNT_6ParamsE)
        /*0080*/ 	.word	0x00000004


	//----- nvinfo : EIATTR_FRAME_SIZE
	.align		4
.L_32:
        /*0084*/ 	.byte	0x04, 0x11
        /*0086*/ 	.short	(.L_34 - .L_33)
	.align		4
.L_33:
        /*0088*/ 	.word	index@(_ZN7cutlass13device_kernelIN5flash11enable_sm90INS1_16FlashAttnFwdSm90INS1_25CollectiveMainloopFwdSm90ILi2EN4cute5tupleIJNS5_1CILi1EEES8_S8_EEENS6_IJNS7_ILi192EEENS7_ILi128EEENS7_ILi64EEEEEELi64ENS_10bfloat16_tEfNS_4arch4Sm90ELb0ELb1ELb0ELb0ELb0ELb0ELb0ELb1ELb1ELb1ELb1ELb0EEENS1_21CollectiveEpilogueFwdINS6_IJSA_SC_SB_EEES9_SE_SG_Li384ELb0ELb1ELb1ELb0EEENS1_19SingleTileSchedulerILb0ELb1ELb1ELi192EEEEEEEEEvNT_6ParamsE)
        /*008c*/ 	.word	0x00000000


	//----- nvinfo : EIATTR_REGCOUNT
	.align		4
.L_34:
        /*0090*/ 	.byte	0x04, 0x2f
        /*0092*/ 	.short	(.L_36 - .L_35)
	.align		4
.L_35:
        /*0094*/ 	.word	index@(_ZN7cutlass13device_kernelIN5flash11enable_sm90INS1_16FlashAttnFwdSm90INS1_25CollectiveMainloopFwdSm90ILi2EN4cute5tupleIJNS5_1CILi1EEES8_S8_EEENS6_IJNS7_ILi192EEESA_NS7_ILi64EEEEEELi64ENS_10bfloat16_tEfNS_4arch4Sm90ELb0ELb0ELb0ELb1ELb0ELb1ELb0ELb0ELb1ELb1ELb1ELb0EEENS1_21CollectiveEpilogueFwdINS6_IJSA_SB_SA_EEES9_SD_SF_Li384ELb1ELb1ELb1ELb0EEENS1_36VarlenDynamicPersistentTileSchedulerILi192ELi192ELi384ELi128ELb1ELb1ELb1ELb0ELb1ELb1EEEEEEEEEvNT_6ParamsE)
        /*0098*/ 	.word	0x00000004


	//----- nvinfo : EIATTR_FRAME_SIZE
	.align		4
.L_36:
        /*009c*/ 	.byte	0x04, 0x11
        /*009e*/ 	.short	(.L_38 - .L_37)
	.align		4
.L_37:
        /*00a0*/ 	.word	index@(_ZN7cutlass13device_kernelIN5flash11enable_sm90INS1_16FlashAttnFwdSm90INS1_25CollectiveMainloopFwdSm90ILi2EN4cute5tupleIJNS5_1CILi1EEES8_S8_EEENS6_IJNS7_ILi192EEESA_NS7_ILi64EEEEEELi64ENS_10bfloat16_tEfNS_4arch4Sm90ELb0ELb0ELb0ELb1ELb0ELb1ELb0ELb0ELb1ELb1ELb1ELb0EEENS1_21CollectiveEpilogueFwdINS6_IJSA_SB_SA_EEES9_SD_SF_Li384ELb1ELb1ELb1ELb0EEENS1_36VarlenDynamicPersistentTileSchedulerILi192ELi192ELi384ELi128ELb1ELb1ELb1ELb0ELb1ELb1EEEEEEEEEvNT_6ParamsE)
        /*00a4*/ 	.word	0x00000000


	//----- nvinfo : EIATTR_REGCOUNT
	.align		4
.L_38:
        /*00a8*/ 	.byte	0x04, 0x2f
        /*00aa*/ 	.short	(.L_40 - .L_39)
	.align		4
.L_39:
        /*00ac*/ 	.word	index@(_ZN7cutlass13device_kernelIN5flash11enable_sm90INS1_16FlashAttnFwdSm90INS1_25CollectiveMainloopFwdSm90ILi2EN4cute5tupleIJNS5_1CILi1EEES8_S8_EEENS6_IJNS7_ILi192EEESA_NS7_ILi64EEEEEELi64ENS_10bfloat16_tEfNS_4arch4Sm90ELb0ELb0ELb0ELb1ELb0ELb0ELb0ELb0ELb1ELb1ELb1ELb0EEENS1_21CollectiveEpilogueFwdINS6_IJSA_SB_SA_EEES9_SD_SF_Li384ELb1ELb1ELb1ELb0EEENS1_36VarlenDynamicPersistentTileSchedulerILi192ELi192ELi384ELi128ELb1ELb1ELb1ELb0ELb1ELb1EEEEEEEEEvNT_6ParamsE)
        /*00b0*/ 	.word	0x00000004


	//----- nvinfo : EIATTR_FRAME_SIZE
	.align		4
.L_40:
        /*00b4*/ 	.byte	0x04, 0x11
        /*00b6*/ 	.short	(.L_42 - .L_41)
	.align		4
.L_41:
        /*00b8*/ 	.word	index@(_ZN7cutlass13device_kernelIN5flash11enable_sm90INS1_16FlashAttnFwdSm90INS1_25CollectiveMainloopFwdSm90ILi2EN4cute5tupleIJNS5_1CILi1EEES8_S8_EEENS6_IJNS7_ILi192EEESA_NS7_ILi64EEEEEELi64ENS_10bfloat16_tEfNS_4arch4Sm90ELb0ELb0ELb0ELb1ELb0ELb0ELb0ELb0ELb1ELb1ELb1ELb0EEENS1_21CollectiveEpilogueFwdINS6_IJSA_SB_SA_EEES9_SD_SF_Li384ELb1ELb1ELb1ELb0EEENS1_36VarlenDynamicPersistentTileSchedulerILi192ELi192ELi384ELi128ELb1ELb1ELb1ELb0ELb1ELb1EEEEEEEEEvNT_6ParamsE)
        /*00bc*/ 	.word	0x00000000


	//----- nvinfo : EIATTR_REGCOUNT
	.align		4
.L_42:
        /*00c0*/ 	.byte	0x04, 0x2f
        /*00c2*/ 	.short	(.L_44 - .L_43)
	.align		4
.L_43:
        /*00c4*/ 	.word	index@(_ZN7cutlass13device_kernelIN5flash11enable_sm90INS1_16FlashAttnFwdSm90INS1_25CollectiveMainloopFwdSm90ILi2EN4cute5tupleIJNS5_1CILi1EEES8_S8_EEENS6_IJNS7_ILi192EEESA_NS7_ILi64EEEEEELi64ENS_10bfloat16_tEfNS_4arch4Sm90ELb0ELb0ELb0ELb0ELb0ELb0ELb0ELb0ELb1ELb1ELb1ELb0EEENS1_21CollectiveEpilogueFwdINS6_IJSA_SB_SA_EEES9_SD_SF_Li384ELb0ELb1ELb1ELb0EEENS1_19SingleTileSchedulerILb0ELb1ELb1ELi192EEEEEEEEEvNT_6ParamsE)
        /*00c8*/ 	.word	0x00000004


	//----- nvinfo : EIATTR_FRAME_SIZE
	.align		4
.L_44:
        /*00cc*/ 	.byte	0x04, 0x11
        /*00ce*/ 	.short	(.L_46 - .L_45)
	.align		4
.L_45:
        /*00d0*/ 	.word	index@(_ZN7cutlass13device_kernelIN5flash11enable_sm90INS1_16FlashAttnFwdSm90INS1_25CollectiveMainloopFwdSm90ILi2EN4cute5tupleIJNS5_1CILi1EEES8_S8_EEENS6_IJNS7_ILi192EEESA_NS7_ILi64EEEEEELi64ENS_10bfloat16_tEfNS_4arch4Sm90ELb0ELb0ELb0ELb0ELb0ELb0ELb0ELb0ELb1ELb1ELb1ELb0EEENS1_21CollectiveEpilogueFwdINS6_IJSA_SB_SA_EEES9_SD_SF_Li384ELb0ELb1ELb1ELb0EEENS1_19SingleTileSchedulerILb0ELb1ELb1ELi192EEEEEEEEEvNT_6ParamsE)
        /*00d4*/ 	.word	0x00000000


	//----- nvinfo : EIATTR_MIN_STACK_SIZE
	.align		4
.L_46:
        /*00d8*/ 	.byte	0x04, 0x12
        /*00da*/ 	.short	(.L_48 - .L_47)
	.align		4
.L_47:
        /*00dc*/ 	.word	index@(_ZN7cutlass13device_kernelIN5flash11enable_sm90INS1_16FlashAttnFwdSm90INS1_25CollectiveMainloopFwdSm90ILi2EN4cute5tupleIJNS5_1CILi1EEES8_S8_EEENS6_IJNS7_ILi192EEESA_NS7_ILi64EEEEEELi64ENS_10bfloat16_tEfNS_4arch4Sm90ELb0ELb0ELb0ELb0ELb0ELb0ELb0ELb0ELb1ELb1ELb1ELb0EEENS1_21CollectiveEpilogueFwdINS6_IJSA_SB_SA_EEES9_SD_SF_Li384ELb0ELb1ELb1ELb0EEENS1_19SingleTileSchedulerILb0ELb1ELb1ELi192EEEEEEEEEvNT_6ParamsE)
        /*00e0*/ 	.word	0x00000000


	//----- nvinfo : EIATTR_MIN_STACK_SIZE
	.align		4
.L_48:
        /*00e4*/ 	.byte	0x04, 0x12
        /*00e6*/ 	.short	(.L_50 - .L_49)
	.align		4
.L_49:
        /*00e8*/ 	.word	index@(_ZN7cutlass13device_kernelIN5flash11enable_sm90INS1_16FlashAttnFwdSm90INS1_25CollectiveMainloopFwdSm90ILi2EN4cute5tupleIJNS5_1CILi1EEES8_S8_EEENS6_IJNS7_ILi192EEESA_NS7_ILi64EEEEEELi64ENS_10bfloat16_tEfNS_4arch4Sm90ELb0ELb0ELb0ELb1ELb0ELb0ELb0ELb0ELb1ELb1ELb1ELb0EEENS1_21CollectiveEpilogueFwdINS6_IJSA_SB_SA_EEES9_SD_SF_Li384ELb1ELb1ELb1ELb0EEENS1_36VarlenDynamicPersistentTileSchedulerILi192ELi192ELi384ELi128ELb1ELb1ELb1ELb0ELb1ELb1EEEEEEEEEvNT_6ParamsE)
        /*00ec*/ 	.word	0x00000000


	//----- nvinfo : EIATTR_MIN_STACK_SIZE
	.align		4
.L_50:
        /*00f0*/ 	.byte	0x04, 0x12
        /*00f2*/ 	.short	(.L_52 - .L_51)
	.align		4
.L_51:
        /*00f4*/ 	.word	index@(_ZN7cutlass13device_kernelIN5flash11enable_sm90INS1_16FlashAttnFwdSm90INS1_25CollectiveMainloopFwdSm90ILi2EN4cute5tupleIJNS5_1CILi1EEES8_S8_EEENS6_IJNS7_ILi192EEESA_NS7_ILi64EEEEEELi64ENS_10bfloat16_tEfNS_4arch4Sm90ELb0ELb0ELb0ELb1ELb0ELb1ELb0ELb0ELb1ELb1ELb1ELb0EEENS1_21CollectiveEpilogueFwdINS6_IJSA_SB_SA_EEES9_SD_SF_Li384ELb1ELb1ELb1ELb0EEENS1_36VarlenDynamicPersistentTileSchedulerILi192ELi192ELi384ELi128ELb1ELb1ELb1ELb0ELb1ELb1EEEEEEEEEvNT_6ParamsE)
        /*00f8*/ 	.word	0x00000000


	//----- nvinfo : EIATTR_MIN_STACK_SIZE
	.align		4
.L_52:
        /*00fc*/ 	.byte	0x04, 0x12
        /*00fe*/ 	.short	(.L_54 - .L_53)
	.align		4
.L_53:
        /*0100*/ 	.word	index@(_ZN7cutlass13device_kernelIN5flash11enable_sm90INS1_16FlashAttnFwdSm90INS1_25CollectiveMainloopFwdSm90ILi2EN4cute5tupleIJNS5_1CILi1EEES8_S8_EEENS6_IJNS7_ILi192EEENS7_ILi128EEENS7_ILi64EEEEEELi64ENS_10bfloat16_tEfNS_4arch4Sm90ELb0ELb1ELb0ELb0ELb0ELb0ELb0ELb1ELb1ELb1ELb1ELb0EEENS1_21CollectiveEpilogueFwdINS6_IJSA_SC_SB_EEES9_SE_SG_Li384ELb0ELb1ELb1ELb0EEENS1_19SingleTileSchedulerILb0ELb1ELb1ELi192EEEEEEEEEvNT_6ParamsE)
        /*0104*/ 	.word	0x00000000


	//----- nvinfo : EIATTR_MIN_STACK_SIZE
	.align		4
.L_54:
        /*0108*/ 	.byte	0x04, 0x12
        /*010a*/ 	.short	(.L_56 - .L_55)
	.align		4
.L_55:
        /*010c*/ 	.word	index@(_ZN7cutlass13device_kernelIN5flash11enable_sm90INS1_16FlashAttnFwdSm90INS1_25CollectiveMainloopFwdSm90ILi2EN4cute5tupleIJNS5_1CILi1EEES8_S8_EEENS6_IJNS7_ILi192EEENS7_ILi128EEENS7_ILi64EEEEEELi64ENS_10bfloat16_tEfNS_4arch4Sm90ELb0ELb1ELb0ELb1ELb0ELb0ELb0ELb1ELb1ELb1ELb1ELb0EEENS1_21CollectiveEpilogueFwdINS6_IJSA_SC_SB_EEES9_SE_SG_Li384ELb1ELb1ELb1ELb0EEENS1_36VarlenDynamicPersistentTileSchedulerILi192ELi128ELi384ELi128ELb1ELb1ELb1ELb1ELb0ELb1EEEEEEEEEvNT_6ParamsE)
        /*0110*/ 	.word	0x00000000


	//----- nvinfo : EIATTR_MIN_STACK_SIZE
	.align		4
.L_56:
        /*0114*/ 	.byte	0x04, 0x12
        /*0116*/ 	.short	(.L_58 - .L_57)
	.align		4
.L_57:
        /*0118*/ 	.word	index@(_ZN7cutlass13device_kernelIN5flash11enable_sm90INS1_16FlashAttnFwdSm90INS1_25CollectiveMainloopFwdSm90ILi2EN4cute5tupleIJNS5_1CILi1EEES8_S8_EEENS6_IJNS7_ILi192EEENS7_ILi128EEENS7_ILi64EEEEEELi64ENS_10bfloat16_tEfNS_4arch4Sm90ELb0ELb1ELb0ELb1ELb0ELb1ELb0ELb1ELb1ELb1ELb1ELb0EEENS1_21CollectiveEpilogueFwdINS6_IJSA_SC_SB_EEES9_SE_SG_Li384ELb1ELb1ELb1ELb0EEENS1_36VarlenDynamicPersistentTileSchedulerILi192ELi128ELi384ELi128ELb1ELb1ELb1ELb1ELb0ELb1EEEEEEEEEvNT_6ParamsE)
        /*011c*/ 	.word	0x00000000


	//----- nvinfo : EIATTR_MIN_STACK_SIZE
	.align		4
.L_58:
        /*0120*/ 	.byte	0x04, 0x12
        /*0122*/ 	.short	(.L_60 - .L_59)
	.align		4
.L_59:
        /*0124*/ 	.word	index@(_ZN7cutlass13device_kernelIN5flash11enable_sm90INS1_16FlashAttnFwdSm90INS1_25CollectiveMainloopFwdSm90ILi2EN4cute5tupleIJNS5_1CILi1EEES8_S8_EEENS6_IJNS7_ILi192EEENS7_ILi128EEENS7_ILi64EEEEEELi64ENS_10bfloat16_tEfNS_4arch4Sm90ELb1ELb0ELb0ELb0ELb0ELb0ELb0ELb1ELb1ELb1ELb1ELb0EEENS1_21CollectiveEpilogueFwdINS6_IJSA_SC_SB_EEES9_SE_SG_Li384ELb0ELb1ELb1ELb0EEENS1_19SingleTileSchedulerILb0ELb1ELb1ELi192EEEEEEEEEvNT_6ParamsE)
        /*0128*/ 	.word	0x00000000


	//----- nvinfo : EIATTR_MIN_STACK_SIZE
	.align		4
.L_60:
        /*012c*/ 	.byte	0x04, 0x12
        /*012e*/ 	.short	(.L_62 - .L_61)
	.align		4
.L_61:
        /*0130*/ 	.word	index@(_ZN7cutlass13device_kernelIN5flash11enable_sm90INS1_16FlashAttnFwdSm90INS1_25CollectiveMainloopFwdSm90ILi2EN4cute5tupleIJNS5_1CILi1EEES8_S8_EEENS6_IJNS7_ILi192EEENS7_ILi128EEENS7_ILi64EEEEEELi64ENS_10bfloat16_tEfNS_4arch4Sm90ELb1ELb0ELb0ELb1ELb0ELb0ELb0ELb1ELb1ELb1ELb1ELb0EEENS1_21CollectiveEpilogueFwdINS6_IJSA_SC_SB_EEES9_SE_SG_Li384ELb1ELb1ELb1ELb0EEENS1_36VarlenDynamicPersistentTileSchedulerILi192ELi128ELi384ELi128ELb1ELb1ELb1ELb1ELb1ELb1EEEEEEEEEvNT_6ParamsE)
        /*0134*/ 	.word	0x00000000


	//----- nvinfo : EIATTR_MIN_STACK_SIZE
	.align		4
.L_62:
        /*0138*/ 	.byte	0x04, 0x12
        /*013a*/ 	.short	(.L_64 - .L_63)
	.align		4
.L_63:
        /*013c*/ 	.word	index@(_ZN7cutlass13device_kernelIN5flash11enable_sm90INS1_16FlashAttnFwdSm90INS1_25CollectiveMainloopFwdSm90ILi2EN4cute5tupleIJNS5_1CILi1EEES8_S8_EEENS6_IJNS7_ILi192EEENS7_ILi128EEENS7_ILi64EEEEEELi64ENS_10bfloat16_tEfNS_4arch4Sm90ELb1ELb0ELb0ELb1ELb0ELb1ELb0ELb1ELb1ELb1ELb1ELb0EEENS1_21CollectiveEpilogueFwdINS6_IJSA_SC_SB_EEES9_SE_SG_Li384ELb1ELb1ELb1ELb0EEENS1_36VarlenDynamicPersistentTileSchedulerILi192ELi128ELi384ELi128ELb1ELb1ELb1ELb1ELb1ELb1EEEEEEEEEvNT_6ParamsE)
        /*0140*/ 	.word	0x00000000
.L_64:


//--------------------- .nv.compat                --------------------------
	.section	.nv.compat,"",@"SHT_CUDA_COMPAT_INFO"
	.align	4
        /*0000*/ 	.byte	0x02, 0x09, 0x01, 0x00, 0x02, 0x02, 0x01, 0x00, 0x02, 0x05, 0x05, 0x00, 0x03, 0x07, 0x01, 0x01
        /*0010*/ 	.byte	0x02, 0x03, 0x00, 0x00, 0x02, 0x06, 0x01, 0x00, 0x04, 0x0b, 0x08, 0x00, 0x00, 0x00, 0x00, 0x00
        /*0020*/ 	.byte	0x00, 0x00, 0x00, 0x00


//--------------------- .nv.info._ZN7cutlass13device_kernelIN5flash11enable_sm90INS1_16FlashAttnFwdSm90INS1_25CollectiveMainloopFwdSm90ILi2EN4cute5tupleIJNS5_1CILi1EEES8_S8_EEENS6_IJNS7_ILi192EEESA_NS7_ILi64EEEEEELi64ENS_10bfloat16_tEfNS_4arch4Sm90ELb0ELb0ELb0ELb0ELb0ELb0ELb0ELb0ELb1ELb1ELb1ELb0EEENS1_21CollectiveEpilogueFwdINS6_IJSA_SB_SA_EEES9_SD_SF_Li384ELb0ELb1ELb1ELb0EEENS1_19SingleTileSchedulerILb0ELb1ELb1ELi192EEEEEEEEEvNT_6ParamsE --------------------------
	.section	.nv.info._ZN7cutlass13device_kernelIN5flash11enable_sm90INS1_16FlashAttnFwdSm90INS1_25CollectiveMainloopFwdSm90ILi2EN4cute5tupleIJNS5_1CILi1EEES8_S8_EEENS6_IJNS7_ILi192EEESA_NS7_ILi64EEEEEELi64ENS_10bfloat16_tEfNS_4arch4Sm90ELb0ELb0ELb0ELb0ELb0ELb0ELb0ELb0ELb1ELb1ELb1ELb0EEENS1_21CollectiveEpilogueFwdINS6_IJSA_SB_SA_EEES9_SD_SF_Li384ELb0ELb1ELb1ELb0EEENS1_19SingleTileSchedulerILb0ELb1ELb1ELi192EEEEEEEEEvNT_6ParamsE,"",@"SHT_CUDA_INFO"
	.sectionflags	@""
	.align	4


	//----- nvinfo : EIATTR_CUDA_API_VERSION
	.align		4
        /*0000*/ 	.byte	0x04, 0x37
        /*0002*/ 	.short	(.L_66 - .L_65)
.L_65:
        /*0004*/ 	.word	0x00000082


	//----- nvinfo : EIATTR_KPARAM_INFO
	.align		4
.L_66:
        /*0008*/ 	.byte	0x04, 0x17
        /*000a*/ 	.short	(.L_68 - .L_67)
.L_67:
        /*000c*/ 	.word	0x00000000
        /*0010*/ 	.short	0x0000
        /*0012*/ 	.short	0x0000
        /*0014*/ 	.byte	0x00, 0xf0, 0x01, 0x28


	//----- nvinfo : EIATTR_SPARSE_MMA_MASK
	.align		4
.L_68:
        /*0018*/ 	.byte	0x03, 0x50
        /*001a*/ 	.short	0x0000


	//----- nvinfo : EIATTR_MAXREG_COUNT
	.align		4
        /*001c*/ 	.byte	0x03, 0x1b
        /*001e*/ 	.short	0x0080


	//----- nvinfo : EIATTR_MERCURY_ISA_VERSION
	.align		4
        /*0020*/ 	.byte	0x03, 0x5f
        /*0022*/ 	.short	0x0101


	//----- nvinfo : EIATTR_VRC_CTA_INIT_COUNT
	.align		4
        /*0024*/ 	.byte	0x02, 0x4a
	.zero		1
	.zero		1


	//----- nvinfo : EIATTR_EXIT_INSTR_OFFSETS
	.align		4
        /*0028*/ 	.byte	0x04, 0x1c
        /*002a*/ 	.short	(.L_70 - .L_69)


	//   ....[0]....
.L_69:
        /*002c*/ 	.word	0x00000010


	//----- nvinfo : EIATTR_MAX_THREADS
	.align		4
.L_70:
        /*0030*/ 	.byte	0x04, 0x05
        /*0032*/ 	.short	(.L_72 - .L_71)
.L_71:
        /*0034*/ 	.word	0x00000200
        /*0038*/ 	.word	0x00000001
        /*003c*/ 	.word	0x00000001


	//----- nvinfo : EIATTR_CBANK_PARAM_SIZE
	.align		4
.L_72:
        /*0040*/ 	.byte	0x03, 0x19
        /*0042*/ 	.short	0x0a00


	//----- nvinfo : EIATTR_PARAM_CBANK
	.align		4
        /*0044*/ 	.byte	0x04, 0x0a
        /*0046*/ 	.short	(.L_74 - .L_73)
	.align		4
.L_73:
        /*0048*/ 	.word	index@(.nv.constant0._ZN7cutlass13device_kernelIN5flash11enable_sm90INS1_16FlashAttnFwdSm90INS1_25CollectiveMainloopFwdSm90ILi2EN4cute5tupleIJNS5_1CILi1EEES8_S8_EEENS6_IJNS7_ILi192EEESA_NS7_ILi64EEEEEELi64ENS_10bfloat16_tEfNS_4arch4Sm90ELb0ELb0ELb0ELb0ELb0ELb0ELb0ELb0ELb1ELb1ELb1ELb0EEENS1_21CollectiveEpilogueFwdINS6_IJSA_SB_SA_EEES9_SD_SF_Li384ELb0ELb1ELb1ELb0EEENS1_19SingleTileSchedulerILb0ELb1ELb1ELi192EEEEEEEEEvNT_6ParamsE)
        /*004c*/ 	.short	0x0380
        /*004e*/ 	.short	0x0a00


	//----- nvinfo : EIATTR_SW_WAR
	.align		4
.L_74:
        /*0050*/ 	.byte	0x04, 0x36
        /*0052*/ 	.short	(.L_76 - .L_75)
.L_75:
        /*0054*/ 	.word	0x00000008
.L_76:


//--------------------- .nv.info._ZN7cutlass13device_kernelIN5flash11enable_sm90INS1_16FlashAttnFwdSm90INS1_25CollectiveMainloopFwdSm90ILi2EN4cute5tupleIJNS5_1CILi1EEES8_S8_EEENS6_IJNS7_ILi192EEESA_NS7_ILi64EEEEEELi64ENS_10bfloat16_tEfNS_4arch4Sm90ELb0ELb0ELb0ELb1ELb0ELb0ELb0ELb0ELb1ELb1ELb1ELb0EEENS1_21CollectiveEpilogueFwdINS6_IJSA_SB_SA_EEES9_SD_SF_Li384ELb1ELb1ELb1ELb0EEENS1_36VarlenDynamicPersistentTileSchedulerILi192ELi192ELi384ELi128ELb1ELb1ELb1ELb0ELb1ELb1EEEEEEEEEvNT_6ParamsE --------------------------
	.section	.nv.info._ZN7cutlass13device_kernelIN5flash11enable_sm90INS1_16FlashAttnFwdSm90INS1_25CollectiveMainloopFwdSm90ILi2EN4cute5tupleIJNS5_1CILi1EEES8_S8_EEENS6_IJNS7_ILi192EEESA_NS7_ILi64EEEEEELi64ENS_10bfloat16_tEfNS_4arch4Sm90ELb0ELb0ELb0ELb1ELb0ELb0ELb0ELb0ELb1ELb1ELb1ELb0EEENS1_21CollectiveEpilogueFwdINS6_IJSA_SB_SA_EEES9_SD_SF_Li384ELb1ELb1ELb1ELb0EEENS1_36VarlenDynamicPersistentTileSchedulerILi192ELi192ELi384ELi128ELb1ELb1ELb1ELb0ELb1ELb1EEEEEEEEEvNT_6ParamsE,"",@"SHT_CUDA_INFO"
	.sectionflags	@""
	.align	4


	//----- nvinfo : EIATTR_CUDA_API_VERSION
	.align		4
        /*0000*/ 	.byte	0x04, 0x37
        /*0002*/ 	.short	(.L_78 - .L_77)
.L_77:
        /*0004*/ 	.word	0x00000082


	//----- nvinfo : EIATTR_KPARAM_INFO
	.align		4
.L_78:
        /*0008*/ 	.byte	0x04, 0x17
        /*000a*/ 	.short	(.L_80 - .L_79)
.L_79:
        /*000c*/ 	.word	0x00000000
        /*0010*/ 	.short	0x0000
        /*0012*/ 	.short	0x0000
        /*0014*/ 	.byte	0x00, 0xf0, 0x01, 0x2a


	//----- nvinfo : EIATTR_SPARSE_MMA_MASK
	.align		4
.L_80:
        /*0018*/ 	.byte	0x03, 0x50
        /*001a*/ 	.short	0x0000


	//----- nvinfo : EIATTR_MAXREG_COUNT
	.align		4
        /*001c*/ 	.byte	0x03, 0x1b
        /*001e*/ 	.short	0x0080


	//----- nvinfo : EIATTR_MERCURY_ISA_VERSION
	.align		4
        /*0020*/ 	.byte	0x03, 0x5f
        /*0022*/ 	.short	0x0101


	//----- nvinfo : EIATTR_VRC_CTA_INIT_COUNT
	.align		4
        /*0024*/ 	.byte	0x02, 0x4a
	.zero		1
	.zero		1


	//----- nvinfo : EIATTR_EXIT_INSTR_OFFSETS
	.align		4
        /*0028*/ 	.byte	0x04, 0x1c
        /*002a*/ 	.short	(.L_82 - .L_81)


	//   ....[0]....
.L_81:
        /*002c*/ 	.word	0x00000010


	//----- nvinfo : EIATTR_MAX_THREADS
	.align		4
.L_82:
        /*0030*/ 	.byte	0x04, 0x05
        /*0032*/ 	.short	(.L_84 - .L_83)
.L_83:
        /*0034*/ 	.word	0x00000200
        /*0038*/ 	.word	0x00000001
        /*003c*/ 	.word	0x00000001


	//----- nvinfo : EIATTR_CBANK_PARAM_SIZE
	.align		4
.L_84:
        /*0040*/ 	.byte	0x03, 0x19
        /*0042*/ 	.short	0x0a80


	//----- nvinfo : EIATTR_PARAM_CBANK
	.align		4
        /*0044*/ 	.byte	0x04, 0x0a
        /*0046*/ 	.short	(.L_86 - .L_85)
	.align		4
.L_85:
        /*0048*/ 	.word	index@(.nv.constant0._ZN7cutlass13device_kernelIN5flash11enable_sm90INS1_16FlashAttnFwdSm90INS1_25CollectiveMainloopFwdSm90ILi2EN4cute5tupleIJNS5_1CILi1EEES8_S8_EEENS6_IJNS7_ILi192EEESA_NS7_ILi64EEEEEELi64ENS_10bfloat16_tEfNS_4arch4Sm90ELb0ELb0ELb0ELb1ELb0ELb0ELb0ELb0ELb1ELb1ELb1ELb0EEENS1_21CollectiveEpilogueFwdINS6_IJSA_SB_SA_EEES9_SD_SF_Li384ELb1ELb1ELb1ELb0EEENS1_36VarlenDynamicPersistentTileSchedulerILi192ELi192ELi384ELi128ELb1ELb1ELb1ELb0ELb1ELb1EEEEEEEEEvNT_6ParamsE)
        /*004c*/ 	.short	0x0380
        /*004e*/ 	.short	0x0a80


	//----- nvinfo : EIATTR_SW_WAR
	.align		4
.L_86:
        /*0050*/ 	.byte	0x04, 0x36
        /*0052*/ 	.short	(.L_88 - .L_87)
.L_87:
        /*0054*/ 	.word	0x00000008
.L_88:


//--------------------- .nv.info._ZN7cutlass13device_kernelIN5flash11enable_sm90INS1_16FlashAttnFwdSm90INS1_25CollectiveMainloopFwdSm90ILi2EN4cute5tupleIJNS5_1CILi1EEES8_S8_EEENS6_IJNS7_ILi192EEESA_NS7_ILi64EEEEEELi64ENS_10bfloat16_tEfNS_4arch4Sm90ELb0ELb0ELb0ELb1ELb0ELb1ELb0ELb0ELb1ELb1ELb1ELb0EEENS1_21CollectiveEpilogueFwdINS6_IJSA_SB_SA_EEES9_SD_SF_Li384ELb1ELb1ELb1ELb0EEENS1_36VarlenDynamicPersistentTileSchedulerILi192ELi192ELi384ELi128ELb1ELb1ELb1ELb0ELb1ELb1EEEEEEEEEvNT_6ParamsE --------------------------
	.section	.nv.info._ZN7cutlass13device_kernelIN5flash11enable_sm90INS1_16FlashAttnFwdSm90INS1_25CollectiveMainloopFwdSm90ILi2EN4cute5tupleIJNS5_1CILi1EEES8_S8_EEENS6_IJNS7_ILi192EEESA_NS7_ILi64EEEEEELi64ENS_10bfloat16_tEfNS_4arch4Sm90ELb0ELb0ELb0ELb1ELb0ELb1ELb0ELb0ELb1ELb1ELb1ELb0EEENS1_21CollectiveEpilogueFwdINS6_IJSA_SB_SA_EEES9_SD_SF_Li384ELb1ELb1ELb1ELb0EEENS1_36VarlenDynamicPersistentTileSchedulerILi192ELi192ELi384ELi128ELb1ELb1ELb1ELb0ELb1ELb1EEEEEEEEEvNT_6ParamsE,"",@"SHT_CUDA_INFO"
	.sectionflags	@""
	.align	4


	//----- nvinfo : EIATTR_CUDA_API_VERSION
	.align		4
        /*0000*/ 	.byte	0x04, 0x37
        /*0002*/ 	.short	(.L_90 - .L_89)
.L_89:
        /*0004*/ 	.word	0x00000082


	//----- nvinfo : EIATTR_KPARAM_INFO
	.align		4
.L_90:
        /*0008*/ 	.byte	0x04, 0x17
        /*000a*/ 	.short	(.L_92 - .L_91)
.L_91:
        /*000c*/ 	.word	0x00000000
        /*0010*/ 	.short	0x0000
        /*0012*/ 	.short	0x0000
        /*0014*/ 	.byte	0x00, 0xf0, 0x01, 0x2a


	//----- nvinfo : EIATTR_SPARSE_MMA_MASK
	.align		4
.L_92:
        /*0018*/ 	.byte	0x03, 0x50
        /*001a*/ 	.short	0x0000


	//----- nvinfo : EIATTR_MAXREG_COUNT
	.align		4
        /*001c*/ 	.byte	0x03, 0x1b
        /*001e*/ 	.short	0x0080


	//----- nvinfo : EIATTR_MERCURY_ISA_VERSION
	.align		4
        /*0020*/ 	.byte	0x03, 0x5f
        /*0022*/ 	.short	0x0101


	//----- nvinfo : EIATTR_VRC_CTA_INIT_COUNT
	.align		4
        /*0024*/ 	.byte	0x02, 0x4a
	.zero		1
	.zero		1


	//----- nvinfo : EIATTR_EXIT_INSTR_OFFSETS
	.align		4
        /*0028*/ 	.byte	0x04, 0x1c
        /*002a*/ 	.short	(.L_94 - .L_93)


	//   ....[0]....
.L_93:
        /*002c*/ 	.word	0x00000010


	//----- nvinfo : EIATTR_MAX_THREADS
	.align		4
.L_94:
        /*0030*/ 	.byte	0x04, 0x05
        /*0032*/ 	.short	(.L_96 - .L_95)
.L_95:
        /*0034*/ 	.word	0x00000200
        /*0038*/ 	.word	0x00000001
        /*003c*/ 	.word	0x00000001


	//----- nvinfo : EIATTR_CBANK_PARAM_SIZE
	.align		4
.L_96:
        /*0040*/ 	.byte	0x03, 0x19
        /*0042*/ 	.short	0x0a80


	//----- nvinfo : EIATTR_PARAM_CBANK
	.align		4
        /*0044*/ 	.byte	0x04, 0x0a
        /*0046*/ 	.short	(.L_98 - .L_97)
	.align		4
.L_97:
        /*0048*/ 	.word	index@(.nv.constant0._ZN7cutlass13device_kernelIN5flash11enable_sm90INS1_16FlashAttnFwdSm90INS1_25CollectiveMainloopFwdSm90ILi2EN4cute5tupleIJNS5_1CILi1EEES8_S8_EEENS6_IJNS7_ILi192EEESA_NS7_ILi64EEEEEELi64ENS_10bfloat16_tEfNS_4arch4Sm90ELb0ELb0ELb0ELb1ELb0ELb1ELb0ELb0ELb1ELb1ELb1ELb0EEENS1_21CollectiveEpilogueFwdINS6_IJSA_SB_SA_EEES9_SD_SF_Li384ELb1ELb1ELb1ELb0EEENS1_36VarlenDynamicPersistentTileSchedulerILi192ELi192ELi384ELi128ELb1ELb1ELb1ELb0ELb1ELb1EEEEEEEEEvNT_6ParamsE)
        /*004c*/ 	.short	0x0380
        /*004e*/ 	.short	0x0a80


	//----- nvinfo : EIATTR_SW_WAR
	.align		4
.L_98:
        /*0050*/ 	.byte	0x04, 0x36
        /*0052*/ 	.short	(.L_100 - .L_99)
.L_99:
        /*0054*/ 	.word	0x00000008
.L_100:


//--------------------- .nv.info._ZN7cutlass13device_kernelIN5flash11enable_sm90INS1_16FlashAttnFwdSm90INS1_25CollectiveMainloopFwdSm90ILi2EN4cute5tupleIJNS5_1CILi1EEES8_S8_EEENS6_IJNS7_ILi192EEENS7_ILi128EEENS7_ILi64EEEEEELi64ENS_10bfloat16_tEfNS_4arch4Sm90ELb0ELb1ELb0ELb0ELb0ELb0ELb0ELb1ELb1ELb1ELb1ELb0EEENS1_21CollectiveEpilogueFwdINS6_IJSA_SC_SB_EEES9_SE_SG_Li384ELb0ELb1ELb1ELb0EEENS1_19SingleTileSchedulerILb0ELb1ELb1ELi192EEEEEEEEEvNT_6ParamsE --------------------------
	.section	.nv.info._ZN7cutlass13device_kernelIN5flash11enable_sm90INS1_16FlashAttnFwdSm90INS1_25CollectiveMainloopFwdSm90ILi2EN4cute5tupleIJNS5_1CILi1EEES8_S8_EEENS6_IJNS7_ILi192EEENS7_ILi128EEENS7_ILi64EEEEEELi64ENS_10bfloat16_tEfNS_4arch4Sm90ELb0ELb1ELb0ELb0ELb0ELb0ELb0ELb1ELb1ELb1ELb1ELb0EEENS1_21CollectiveEpilogueFwdINS6_IJSA_SC_SB_EEES9_SE_SG_Li384ELb0ELb1ELb1ELb0EEENS1_19SingleTileSchedulerILb0ELb1ELb1ELi192EEEEEEEEEvNT_6ParamsE,"",@"SHT_CUDA_INFO"
	.sectionflags	@""
	.align	4


	//----- nvinfo : EIATTR_CUDA_API_VERSION
	.align		4
        /*0000*/ 	.byte	0x04, 0x37
        /*0002*/ 	.short	(.L_102 - .L_101)
.L_101:
        /*0004*/ 	.word	0x00000082


	//----- nvinfo : EIATTR_KPARAM_INFO
	.align		4
.L_102:
        /*0008*/ 	.byte	0x04, 0x17
        /*000a*/ 	.short	(.L_104 - .L_103)
.L_103:
        /*000c*/ 	.word	0x00000000
        /*0010*/ 	.short	0x0000
        /*0012*/ 	.short	0x0000
        /*0014*/ 	.byte	0x00, 0xf0, 0x01, 0x28


	//----- nvinfo : EIATTR_SPARSE_MMA_MASK
	.align		4
.L_104:
        /*0018*/ 	.byte	0x03, 0x50
        /*001a*/ 	.short	0x0000


	//----- nvinfo : EIATTR_MAXREG_COUNT
	.align		4
        /*001c*/ 	.byte	0x03, 0x1b
        /*001e*/ 	.short	0x0080


	//----- nvinfo : EIATTR_MERCURY_ISA_VERSION
	.align		4
        /*0020*/ 	.byte	0x03, 0x5f
        /*0022*/ 	.short	0x0101


	//----- nvinfo : EIATTR_VRC_CTA_INIT_COUNT
	.align		4
        /*0024*/ 	.byte	0x02, 0x4a
	.zero		1
	.zero		1


	//----- nvinfo : EIATTR_EXIT_INSTR_OFFSETS
	.align		4
        /*0028*/ 	.byte	0x04, 0x1c
        /*002a*/ 	.short	(.L_106 - .L_105)


	//   ....[0]....
.L_105:
        /*002c*/ 	.word	0x00000010


	//----- nvinfo : EIATTR_MAX_THREADS
	.align		4
.L_106:
        /*0030*/ 	.byte	0x04, 0x05
        /*0032*/ 	.short	(.L_108 - .L_107)
.L_107:
        /*0034*/ 	.word	0x00000200
        /*0038*/ 	.word	0x00000001
        /*003c*/ 	.word	0x00000001


	//----- nvinfo : EIATTR_CBANK_PARAM_SIZE
	.align		4
.L_108:
        /*0040*/ 	.byte	0x03, 0x19
        /*0042*/ 	.short	0x0a00


	//----- nvinfo : EIATTR_PARAM_CBANK
	.align		4
        /*0044*/ 	.byte	0x04, 0x0a
        /*0046*/ 	.short	(.L_110 - .L_109)
	.align		4
.L_109:
        /*0048*/ 	.word	index@(.nv.constant0._ZN7cutlass13device_kernelIN5flash11enable_sm90INS1_16FlashAttnFwdSm90INS1_25CollectiveMainloopFwdSm90ILi2EN4cute5tupleIJNS5_1CILi1EEES8_S8_EEENS6_IJNS7_ILi192EEENS7_ILi128EEENS7_ILi64EEEEEELi64ENS_10bfloat16_tEfNS_4arch4Sm90ELb0ELb1ELb0ELb0ELb0ELb0ELb0ELb1ELb1ELb1ELb1ELb0EEENS1_21CollectiveEpilogueFwdINS6_IJSA_SC_SB_EEES9_SE_SG_Li384ELb0ELb1ELb1ELb0EEENS1_19SingleTileSchedulerILb0ELb1ELb1ELi192EEEEEEEEEvNT_6ParamsE)
        /*004c*/ 	.short	0x0380
        /*004e*/ 	.short	0x0a00


	//----- nvinfo : EIATTR_SW_WAR
	.align		4
.L_110:
        /*0050*/ 	.byte	0x04, 0x36
        /*0052*/ 	.short	(.L_112 - .L_111)
.L_111:
        /*0054*/ 	.word	0x00000008
.L_112:


//--------------------- .nv.info._ZN7cutlass13device_kernelIN5flash11enable_sm90INS1_16FlashAttnFwdSm90INS1_25CollectiveMainloopFwdSm90ILi2EN4cute5tupleIJNS5_1CILi1EEES8_S8_EEENS6_IJNS7_ILi192EEENS7_ILi128EEENS7_ILi64EEEEEELi64ENS_10bfloat16_tEfNS_4arch4Sm90ELb0ELb1ELb0ELb1ELb0ELb0ELb0ELb1ELb1ELb1ELb1ELb0EEENS1_21CollectiveEpilogueFwdINS6_IJSA_SC_SB_EEES9_SE_SG_Li384ELb1ELb1ELb1ELb0EEENS1_36VarlenDynamicPersistentTileSchedulerILi192ELi128ELi384ELi128ELb1ELb1ELb1ELb1ELb0ELb1EEEEEEEEEvNT_6ParamsE --------------------------
	.section	.nv.info._ZN7cutlass13device_kernelIN5flash11enable_sm90INS1_16FlashAttnFwdSm90INS1_25CollectiveMainloopFwdSm90ILi2EN4cute5tupleIJNS5_1CILi1EEES8_S8_EEENS6_IJNS7_ILi192EEENS7_ILi128EEENS7_ILi64EEEEEELi64ENS_10bfloat16_tEfNS_4arch4Sm90ELb0ELb1ELb0ELb1ELb0ELb0ELb0ELb1ELb1ELb1ELb1ELb0EEENS1_21CollectiveEpilogueFwdINS6_IJSA_SC_SB_EEES9_SE_SG_Li384ELb1ELb1ELb1ELb0EEENS1_36VarlenDynamicPersistentTileSchedulerILi192ELi128ELi384ELi128ELb1ELb1ELb1ELb1ELb0ELb1EEEEEEEEEvNT_6ParamsE,"",@"SHT_CUDA_INFO"
	.sectionflags	@""
	.align	4


	//----- nvinfo : EIATTR_CUDA_API_VERSION
	.align		4
        /*0000*/ 	.byte	0x04, 0x37
        /*0002*/ 	.short	(.L_114 - .L_113)
.L_113:
        /*0004*/ 	.word	0x00000082


	//----- nvinfo : EIATTR_KPARAM_INFO
	.align		4
.L_114:
        /*0008*/ 	.byte	0x04, 0x17
        /*000a*/ 	.short	(.L_116 - .L_115)
.L_115:
        /*000c*/ 	.word	0x00000000
        /*0010*/ 	.short	0x0000
        /*0012*/ 	.short	0x0000
        /*0014*/ 	.byte	0x00, 0xf0, 0x01, 0x2a


	//----- nvinfo : EIATTR_SPARSE_MMA_MASK
	.align		4
.L_116:
        /*0018*/ 	.byte	0x03, 0x50
        /*001a*/ 	.short	0x0000


	//----- nvinfo : EIATTR_MAXREG_COUNT
	.align		4
        /*001c*/ 	.byte	0x03, 0x1b
        /*001e*/ 	.short	0x0080


	//----- nvinfo : EIATTR_MERCURY_ISA_VERSION
	.align		4
        /*0020*/ 	.byte	0x03, 0x5f
        /*0022*/ 	.short	0x0101


	//----- nvinfo : EIATTR_VRC_CTA_INIT_COUNT
	.align		4
        /*0024*/ 	.byte	0x02, 0x4a
	.zero		1
	.zero		1


	//----- nvinfo : EIATTR_EXIT_INSTR_OFFSETS
	.align		4
        /*0028*/ 	.byte	0x04, 0x1c
        /*002a*/ 	.short	(.L_118 - .L_117)


	//   ....[0]....
.L_117:
        /*002c*/ 	.word	0x00000010


	//----- nvinfo : EIATTR_MAX_THREADS
	.align		4
.L_118:
        /*0030*/ 	.byte	0x04, 0x05
        /*0032*/ 	.short	(.L_120 - .L_119)
.L_119:
        /*0034*/ 	.word	0x00000200
        /*0038*/ 	.word	0x00000001
        /*003c*/ 	.word	0x00000001


	//----- nvinfo : EIATTR_CBANK_PARAM_SIZE
	.align		4
.L_120:
        /*0040*/ 	.byte	0x03, 0x19
        /*0042*/ 	.short	0x0a80


	//----- nvinfo : EIATTR_PARAM_CBANK
	.align		4
        /*0044*/ 	.byte	0x04, 0x0a
        /*0046*/ 	.short	(.L_122 - .L_121)
	.align		4
.L_121:
        /*0048*/ 	.word	index@(.nv.constant0._ZN7cutlass13device_kernelIN5flash11enable_sm90INS1_16FlashAttnFwdSm90INS1_25CollectiveMainloopFwdSm90ILi2EN4cute5tupleIJNS5_1CILi1EEES8_S8_EEENS6_IJNS7_ILi192EEENS7_ILi128EEENS7_ILi64EEEEEELi64ENS_10bfloat16_tEfNS_4arch4Sm90ELb0ELb1ELb0ELb1ELb0ELb0ELb0ELb1ELb1ELb1ELb1ELb0EEENS1_21CollectiveEpilogueFwdINS6_IJSA_SC_SB_EEES9_SE_SG_Li384ELb1ELb1ELb1ELb0EEENS1_36VarlenDynamicPersistentTileSchedulerILi192ELi128ELi384ELi128ELb1ELb1ELb1ELb1ELb0ELb1EEEEEEEEEvNT_6ParamsE)
        /*004c*/ 	.short	0x0380
        /*004e*/ 	.short	0x0a80


	//----- nvinfo : EIATTR_SW_WAR
	.align		4
.L_122:
        /*0050*/ 	.byte	0x04, 0x36
        /*0052*/ 	.short	(.L_124 - .L_123)
.L_123:
        /*0054*/ 	.word	0x00000008
.L_124:


//--------------------- .nv.info._ZN7cutlass13device_kernelIN5flash11enable_sm90INS1_16FlashAttnFwdSm90INS1_25CollectiveMainloopFwdSm90ILi2EN4cute5tupleIJNS5_1CILi1EEES8_S8_EEENS6_IJNS7_ILi192EEENS7_ILi128EEENS7_ILi64EEEEEELi64ENS_10bfloat16_tEfNS_4arch4Sm90ELb0ELb1ELb0ELb1ELb0ELb1ELb0ELb1ELb1ELb1ELb1ELb0EEENS1_21CollectiveEpilogueFwdINS6_IJSA_SC_SB_EEES9_SE_SG_Li384ELb1ELb1ELb1ELb0EEENS1_36VarlenDynamicPersistentTileSchedulerILi192ELi128ELi384ELi128ELb1ELb1ELb1ELb1ELb0ELb1EEEEEEEEEvNT_6ParamsE --------------------------
	.section	.nv.info._ZN7cutlass13device_kernelIN5flash11enable_sm90INS1_16FlashAttnFwdSm90INS1_25CollectiveMainloopFwdSm90ILi2EN4cute5tupleIJNS5_1CILi1EEES8_S8_EEENS6_IJNS7_ILi192EEENS7_ILi128EEENS7_ILi64EEEEEELi64ENS_10bfloat16_tEfNS_4arch4Sm90ELb0ELb1ELb0ELb1ELb0ELb1ELb0ELb1ELb1ELb1ELb1ELb0EEENS1_21CollectiveEpilogueFwdINS6_IJSA_SC_SB_EEES9_SE_SG_Li384ELb1ELb1ELb1ELb0EEENS1_36VarlenDynamicPersistentTileSchedulerILi192ELi128ELi384ELi128ELb1ELb1ELb1ELb1ELb0ELb1EEEEEEEEEvNT_6ParamsE,"",@"SHT_CUDA_INFO"
	.sectionflags	@""
	.align	4


	//----- nvinfo : EIATTR_CUDA_API_VERSION
	.align		4
        /*0000*/ 	.byte	0x04, 0x37
        /*0002*/ 	.short	(.L_126 - .L_125)
.L_125:
        /*0004*/ 	.word	0x00000082


	//----- nvinfo : EIATTR_KPARAM_INFO
	.align		4
.L_126:
        /*0008*/ 	.byte	0x04, 0x17
        /*000a*/ 	.short	(.L_128 - .L_127)
.L_127:
        /*000c*/ 	.word	0x00000000
        /*0010*/ 	.short	0x0000
        /*0012*/ 	.short	0x0000
        /*0014*/ 	.byte	0x00, 0xf0, 0x01, 0x2a


	//----- nvinfo : EIATTR_SPARSE_MMA_MASK
	.align		4
.L_128:
        /*0018*/ 	.byte	0x03, 0x50
        /*001a*/ 	.short	0x0000


	//----- nvinfo : EIATTR_MAXREG_COUNT
	.align		4
        /*001c*/ 	.byte	0x03, 0x1b
        /*001e*/ 	.short	0x0080


	//----- nvinfo : EIATTR_MERCURY_ISA_VERSION
	.align		4
        /*0020*/ 	.byte	0x03, 0x5f
        /*0022*/ 	.short	0x0101


	//----- nvinfo : EIATTR_VRC_CTA_INIT_COUNT
	.align		4
        /*0024*/ 	.byte	0x02, 0x4a
	.zero		1
	.zero		1


	//----- nvinfo : EIATTR_EXIT_INSTR_OFFSETS
	.align		4
        /*0028*/ 	.byte	0x04, 0x1c
        /*002a*/ 	.short	(.L_130 - .L_129)


	//   ....[0]....
.L_129:
        /*002c*/ 	.word	0x00000010


	//----- nvinfo : EIATTR_MAX_THREADS
	.align		4
.L_130:
        /*0030*/ 	.byte	0x04, 0x05
        /*0032*/ 	.short	(.L_132 - .L_131)
.L_131:
        /*0034*/ 	.word	0x00000200
        /*0038*/ 	.word	0x00000001
        /*003c*/ 	.word	0x00000001


	//----- nvinfo : EIATTR_CBANK_PARAM_SIZE
	.align		4
.L_132:
        /*0040*/ 	.byte	0x03, 0x19
        /*0042*/ 	.short	0x0a80


	//----- nvinfo : EIATTR_PARAM_CBANK
	.align		4
        /*0044*/ 	.byte	0x04, 0x0a
        /*0046*/ 	.short	(.L_134 - .L_133)
	.align		4
.L_133:
        /*0048*/ 	.word	index@(.nv.constant0._ZN7cutlass13device_kernelIN5flash11enable_sm90INS1_16FlashAttnFwdSm90INS1_25CollectiveMainloopFwdSm90ILi2EN4cute5tupleIJNS5_1CILi1EEES8_S8_EEENS6_IJNS7_ILi192EEENS7_ILi128EEENS7_ILi64EEEEEELi64ENS_10bfloat16_tEfNS_4arch4Sm90ELb0ELb1ELb0ELb1ELb0ELb1ELb0ELb1ELb1ELb1ELb1ELb0EEENS1_21CollectiveEpilogueFwdINS6_IJSA_SC_SB_EEES9_SE_SG_Li384ELb1ELb1ELb1ELb0EEENS1_36VarlenDynamicPersistentTileSchedulerILi192ELi128ELi384ELi128ELb1ELb1ELb1ELb1ELb0ELb1EEEEEEEEEvNT_6ParamsE)
        /*004c*/ 	.short	0x0380
        /*004e*/ 	.short	0x0a80


	//----- nvinfo : EIATTR_SW_WAR
	.align		4
.L_134:
        /*0050*/ 	.byte	0x04, 0x36
        /*0052*/ 	.short	(.L_136 - .L_135)
.L_135:
        /*0054*/ 	.word	0x00000008
.L_136:


//--------------------- .nv.info._ZN7cutlass13device_kernelIN5flash11enable_sm90INS1_16FlashAttnFwdSm90INS1_25CollectiveMainloopFwdSm90ILi2EN4cute5tupleIJNS5_1CILi1EEES8_S8_EEENS6_IJNS7_ILi192EEENS7_ILi128EEENS7_ILi64EEEEEELi64ENS_10bfloat16_tEfNS_4arch4Sm90ELb1ELb0ELb0ELb0ELb0ELb0ELb0ELb1ELb1ELb1ELb1ELb0EEENS1_21CollectiveEpilogueFwdINS6_IJSA_SC_SB_EEES9_SE_SG_Li384ELb0ELb1ELb1ELb0EEENS1_19SingleTileSchedulerILb0ELb1ELb1ELi192EEEEEEEEEvNT_6ParamsE --------------------------
	.section	.nv.info._ZN7cutlass13device_kernelIN5flash11enable_sm90INS1_16FlashAttnFwdSm90INS1_25CollectiveMainloopFwdSm90ILi2EN4cute5tupleIJNS5_1CILi1EEES8_S8_EEENS6_IJNS7_ILi192EEENS7_ILi128EEENS7_ILi64EEEEEELi64ENS_10bfloat16_tEfNS_4arch4Sm90ELb1ELb0ELb0ELb0ELb0ELb0ELb0ELb1ELb1ELb1ELb1ELb0EEENS1_21CollectiveEpilogueFwdINS6_IJSA_SC_SB_EEES9_SE_SG_Li384ELb0ELb1ELb1ELb0EEENS1_19SingleTileSchedulerILb0ELb1ELb1ELi192EEEEEEEEEvNT_6ParamsE,"",@"SHT_CUDA_INFO"
	.sectionflags	@""
	.align	4


	//----- nvinfo : EIATTR_CUDA_API_VERSION
	.align		4
        /*0000*/ 	.byte	0x04, 0x37
        /*0002*/ 	.short	(.L_138 - .L_137)
.L_137:
        /*0004*/ 	.word	0x00000082


	//----- nvinfo : EIATTR_KPARAM_INFO
	.align		4
.L_138:
        /*0008*/ 	.byte	0x04, 0x17
        /*000a*/ 	.short	(.L_140 - .L_139)
.L_139:
        /*000c*/ 	.word	0x00000000
        /*0010*/ 	.short	0x0000
        /*0012*/ 	.short	0x0000
        /*0014*/ 	.byte	0x00, 0xf0, 0x01, 0x28


	//----- nvinfo : EIATTR_SPARSE_MMA_MASK
	.align		4
.L_140:
        /*0018*/ 	.byte	0x03, 0x50
        /*001a*/ 	.short	0x0000


	//----- nvinfo : EIATTR_MAXREG_COUNT
	.align		4
        /*001c*/ 	.byte	0x03, 0x1b
        /*001e*/ 	.short	0x0080


	//----- nvinfo : EIATTR_MERCURY_ISA_VERSION
	.align		4
        /*0020*/ 	.byte	0x03, 0x5f
        /*0022*/ 	.short	0x0101


	//----- nvinfo : EIATTR_VRC_CTA_INIT_COUNT
	.align		4
        /*0024*/ 	.byte	0x02, 0x4a
	.zero		1
	.zero		1


	//----- nvinfo : EIATTR_EXIT_INSTR_OFFSETS
	.align		4
        /*0028*/ 	.byte	0x04, 0x1c
        /*002a*/ 	.short	(.L_142 - .L_141)


	//   ....[0]....
.L_141:
        /*002c*/ 	.word	0x00000010


	//----- nvinfo : EIATTR_MAX_THREADS
	.align		4
.L_142:
        /*0030*/ 	.byte	0x04, 0x05
        /*0032*/ 	.short	(.L_144 - .L_143)
.L_143:
        /*0034*/ 	.word	0x00000200
        /*0038*/ 	.word	0x00000001
        /*003c*/ 	.word	0x00000001


	//----- nvinfo : EIATTR_CBANK_PARAM_SIZE
	.align		4
.L_144:
        /*0040*/ 	.byte	0x03, 0x19
        /*0042*/ 	.short	0x0a00


	//----- nvinfo : EIATTR_PARAM_CBANK
	.align		4
        /*0044*/ 	.byte	0x04, 0x0a
        /*0046*/ 	.short	(.L_146 - .L_145)
	.align		4
.L_145:
        /*0048*/ 	.word	index@(.nv.constant0._ZN7cutlass13device_kernelIN5flash11enable_sm90INS1_16FlashAttnFwdSm90INS1_25CollectiveMainloopFwdSm90ILi2EN4cute5tupleIJNS5_1CILi1EEES8_S8_EEENS6_IJNS7_ILi192EEENS7_ILi128EEENS7_ILi64EEEEEELi64ENS_10bfloat16_tEfNS_4arch4Sm90ELb1ELb0ELb0ELb0ELb0ELb0ELb0ELb1ELb1ELb1ELb1ELb0EEENS1_21CollectiveEpilogueFwdINS6_IJSA_SC_SB_EEES9_SE_SG_Li384ELb0ELb1ELb1ELb0EEENS1_19SingleTileSchedulerILb0ELb1ELb1ELi192EEEEEEEEEvNT_6ParamsE)
        /*004c*/ 	.short	0x0380
        /*004e*/ 	.short	0x0a00


	//----- nvinfo : EIATTR_SW_WAR
	.align		4
.L_146:
        /*0050*/ 	.byte	0x04, 0x36
        /*0052*/ 	.short	(.L_148 - .L_147)
.L_147:
        /*0054*/ 	.word	0x00000008
.L_148:


//--------------------- .nv.info._ZN7cutlass13device_kernelIN5flash11enable_sm90INS1_16FlashAttnFwdSm90INS1_25CollectiveMainloopFwdSm90ILi2EN4cute5tupleIJNS5_1CILi1EEES8_S8_EEENS6_IJNS7_ILi192EEENS7_ILi128EEENS7_ILi64EEEEEELi64ENS_10bfloat16_tEfNS_4arch4Sm90ELb1ELb0ELb0ELb1ELb0ELb0ELb0ELb1ELb1ELb1ELb1ELb0EEENS1_21CollectiveEpilogueFwdINS6_IJSA_SC_SB_EEES9_SE_SG_Li384ELb1ELb1ELb1ELb0EEENS1_36VarlenDynamicPersistentTileSchedulerILi192ELi128ELi384ELi128ELb1ELb1ELb1ELb1ELb1ELb1EEEEEEEEEvNT_6ParamsE --------------------------
	.section	.nv.info._ZN7cutlass13device_kernelIN5flash11enable_sm90INS1_16FlashAttnFwdSm90INS1_25CollectiveMainloopFwdSm90ILi2EN4cute5tupleIJNS5_1CILi1EEES8_S8_EEENS6_IJNS7_ILi192EEENS7_ILi128EEENS7_ILi64EEEEEELi64ENS_10bfloat16_tEfNS_4arch4Sm90ELb1ELb0ELb0ELb1ELb0ELb0ELb0ELb1ELb1ELb1ELb1ELb0EEENS1_21CollectiveEpilogueFwdINS6_IJSA_SC_SB_EEES9_SE_SG_Li384ELb1ELb1ELb1ELb0EEENS1_36VarlenDynamicPersistentTileSchedulerILi192ELi128ELi384ELi128ELb1ELb1ELb1ELb1ELb1ELb1EEEEEEEEEvNT_6ParamsE,"",@"SHT_CUDA_INFO"
	.sectionflags	@""
	.align	4


	//----- nvinfo : EIATTR_CUDA_API_VERSION
	.align		4
        /*0000*/ 	.byte	0x04, 0x37
        /*0002*/ 	.short	(.L_150 - .L_149)
.L_149:
        /*0004*/ 	.word	0x00000082


	//----- nvinfo : EIATTR_KPARAM_INFO
	.align		4
.L_150:
        /*0008*/ 	.byte	0x04, 0x17
        /*000a*/ 	.short	(.L_152 - .L_151)
.L_151:
        /*000c*/ 	.word	0x00000000
        /*0010*/ 	.short	0x0000
        /*0012*/ 	.short	0x0000
        /*0014*/ 	.byte	0x00, 0xf0, 0x01, 0x2a


	//----- nvinfo : EIATTR_SPARSE_MMA_MASK
	.align		4
.L_152:
        /*0018*/ 	.byte	0x03, 0x50
        /*001a*/ 	.short	0x0000


	//----- nvinfo : EIATTR_MAXREG_COUNT
	.align		4
        /*001c*/ 	.byte	0x03, 0x1b
        /*001e*/ 	.short	0x0080


	//----- nvinfo : EIATTR_MERCURY_ISA_VERSION
	.align		4
        /*0020*/ 	.byte	0x03, 0x5f
        /*0022*/ 	.short	0x0101


	//----- nvinfo : EIATTR_VRC_CTA_INIT_COUNT
	.align		4
        /*0024*/ 	.byte	0x02, 0x4a
	.zero		1
	.zero		1


	//----- nvinfo : EIATTR_EXIT_INSTR_OFFSETS
	.align		4
        /*0028*/ 	.byte	0x04, 0x1c
        /*002a*/ 	.short	(.L_154 - .L_153)


	//   ....[0]....
.L_153:
        /*002c*/ 	.word	0x00000010


	//----- nvinfo : EIATTR_MAX_THREADS
	.align		4
.L_154:
        /*0030*/ 	.byte	0x04, 0x05
        /*0032*/ 	.short	(.L_156 - .L_155)
.L_155:
        /*0034*/ 	.word	0x00000200
        /*0038*/ 	.word	0x00000001
        /*003c*/ 	.word	0x00000001


	//----- nvinfo : EIATTR_CBANK_PARAM_SIZE
	.align		4
.L_156:
        /*0040*/ 	.byte	0x03, 0x19
        /*0042*/ 	.short	0x0a80


	//----- nvinfo : EIATTR_PARAM_CBANK
	.align		4
        /*0044*/ 	.byte	0x04, 0x0a
        /*0046*/ 	.short	(.L_158 - .L_157)
	.align		4
.L_157:
        /*0048*/ 	.word	index@(.nv.constant0._ZN7cutlass13device_kernelIN5flash11enable_sm90INS1_16FlashAttnFwdSm90INS1_25CollectiveMainloopFwdSm90ILi2EN4cute5tupleIJNS5_1CILi1EEES8_S8_EEENS6_IJNS7_ILi192EEENS7_ILi128EEENS7_ILi64EEEEEELi64ENS_10bfloat16_tEfNS_4arch4Sm90ELb1ELb0ELb0ELb1ELb0ELb0ELb0ELb1ELb1ELb1ELb1ELb0EEENS1_21CollectiveEpilogueFwdINS6_IJSA_SC_SB_EEES9_SE_SG_Li384ELb1ELb1ELb1ELb0EEENS1_36VarlenDynamicPersistentTileSchedulerILi192ELi128ELi384ELi128ELb1ELb1ELb1ELb1ELb1ELb1EEEEEEEEEvNT_6ParamsE)
        /*004c*/ 	.short	0x0380
        /*004e*/ 	.short	0x0a80


	//----- nvinfo : EIATTR_SW_WAR
	.align		4
.L_158:
        /*0050*/ 	.byte	0x04, 0x36
        /*0052*/ 	.short	(.L_160 - .L_159)
.L_159:
        /*0054*/ 	.word	0x00000008
.L_160:


//--------------------- .nv.info._ZN7cutlass13device_kernelIN5flash11enable_sm90INS1_16FlashAttnFwdSm90INS1_25CollectiveMainloopFwdSm90ILi2EN4cute5tupleIJNS5_1CILi1EEES8_S8_EEENS6_IJNS7_ILi192EEENS7_ILi128EEENS7_ILi64EEEEEELi64ENS_10bfloat16_tEfNS_4arch4Sm90ELb1ELb0ELb0ELb1ELb0ELb1ELb0ELb1ELb1ELb1ELb1ELb0EEENS1_21CollectiveEpilogueFwdINS6_IJSA_SC_SB_EEES9_SE_SG_Li384ELb1ELb1ELb1ELb0EEENS1_36VarlenDynamicPersistentTileSchedulerILi192ELi128ELi384ELi128ELb1ELb1ELb1ELb1ELb1ELb1EEEEEEEEEvNT_6ParamsE --------------------------
	.section	.nv.info._ZN7cutlass13device_kernelIN5flash11enable_sm90INS1_16FlashAttnFwdSm90INS1_25CollectiveMainloopFwdSm90ILi2EN4cute5tupleIJNS5_1CILi1EEES8_S8_EEENS6_IJNS7_ILi192EEENS7_ILi128EEENS7_ILi64EEEEEELi64ENS_10bfloat16_tEfNS_4arch4Sm90ELb1ELb0ELb0ELb1ELb0ELb1ELb0ELb1ELb1ELb1ELb1ELb0EEENS1_21CollectiveEpilogueFwdINS6_IJSA_SC_SB_EEES9_SE_SG_Li384ELb1ELb1ELb1ELb0EEENS1_36VarlenDynamicPersistentTileSchedulerILi192ELi128ELi384ELi128ELb1ELb1ELb1ELb1ELb1ELb1EEEEEEEEEvNT_6ParamsE,"",@"SHT_CUDA_INFO"
	.sectionflags	@""
	.align	4


	//----- nvinfo : EIATTR_CUDA_API_VERSION
	.align		4
        /*0000*/ 	.byte	0x04, 0x37
        /*0002*/ 	.short	(.L_162 - .L_161)
.L_161:
        /*0004*/ 	.word	0x00000082


	//----- nvinfo : EIATTR_KPARAM_INFO
	.align		4
.L_162:
        /*0008*/ 	.byte	0x04, 0x17
        /*000a*/ 	.short	(.L_164 - .L_163)
.L_163:
        /*000c*/ 	.word	0x00000000
        /*0010*/ 	.short	0x0000
        /*0012*/ 	.short	0x0000
        /*0014*/ 	.byte	0x00, 0xf0, 0x01, 0x2a


	//----- nvinfo : EIATTR_SPARSE_MMA_MASK
	.align		4
.L_164:
        /*0018*/ 	.byte	0x03, 0x50
        /*001a*/ 	.short	0x0000


	//----- nvinfo : EIATTR_MAXREG_COUNT
	.align		4
        /*001c*/ 	.byte	0x03, 0x1b
        /*001e*/ 	.short	0x0080


	//----- nvinfo : EIATTR_MERCURY_ISA_VERSION
	.align		4
        /*0020*/ 	.byte	0x03, 0x5f
        /*0022*/ 	.short	0x0101


	//----- nvinfo : EIATTR_VRC_CTA_INIT_COUNT
	.align		4
        /*0024*/ 	.byte	0x02, 0x4a
	.zero		1
	.zero		1


	//----- nvinfo : EIATTR_EXIT_INSTR_OFFSETS
	.align		4
        /*0028*/ 	.byte	0x04, 0x1c
        /*002a*/ 	.short	(.L_166 - .L_165)


	//   ....[0]....
.L_165:
        /*002c*/ 	.word	0x00000010


	//----- nvinfo : EIATTR_MAX_THREADS
	.align		4
.L_166:
        /*0030*/ 	.byte	0x04, 0x05
        /*0032*/ 	.short	(.L_168 - .L_167)
.L_167:
        /*0034*/ 	.word	0x00000200
        /*0038*/ 	.word	0x00000001
        /*003c*/ 	.word	0x00000001


	//----- nvinfo : EIATTR_CBANK_PARAM_SIZE
	.align		4
.L_168:
        /*0040*/ 	.byte	0x03, 0x19
        /*0042*/ 	.short	0x0a80


	//----- nvinfo : EIATTR_PARAM_CBANK
	.align		4
        /*0044*/ 	.byte	0x04, 0x0a
        /*0046*/ 	.short	(.L_170 - .L_169)
	.align		4
.L_169:
        /*0048*/ 	.word	index@(.nv.constant0._ZN7cutlass13device_kernelIN5flash11enable_sm90INS1_16FlashAttnFwdSm90INS1_25CollectiveMainloopFwdSm90ILi2EN4cute5tupleIJNS5_1CILi1EEES8_S8_EEENS6_IJNS7_ILi192EEENS7_ILi128EEENS7_ILi64EEEEEELi64ENS_10bfloat16_tEfNS_4arch4Sm90ELb1ELb0ELb0ELb1ELb0ELb1ELb0ELb1ELb1ELb1ELb1ELb0EEENS1_21CollectiveEpilogueFwdINS6_IJSA_SC_SB_EEES9_SE_SG_Li384ELb1ELb1ELb1ELb0EEENS1_36VarlenDynamicPersistentTileSchedulerILi192ELi128ELi384ELi128ELb1ELb1ELb1ELb1ELb1ELb1EEEEEEEEEvNT_6ParamsE)
        /*004c*/ 	.short	0x0380
        /*004e*/ 	.short	0x0a80


	//----- nvinfo : EIATTR_SW_WAR
	.align		4
.L_170:
        /*0050*/ 	.byte	0x04, 0x36
        /*0052*/ 	.short	(.L_172 - .L_171)
.L_171:
        /*0054*/ 	.word	0x00000008
.L_172:


//--------------------- .nv.callgraph             --------------------------
	.section	.nv.callgraph,"",@"SHT_CUDA_CALLGRAPH"
	.align	4
	.sectionentsize	8
	.align		4
        /*0000*/ 	.word	0x00000000
	.align		4
        /*0004*/ 	.word	0xffffffff
	.align		4
        /*0008*/ 	.word	0x00000000
	.align		4
        /*000c*/ 	.word	0xfffffffe
	.align		4
        /*0010*/ 	.word	0x00000000
	.align		4
        /*0014*/ 	.word	0xfffffffd
	.align		4
        /*0018*/ 	.word	0x00000000
	.align		4
        /*001c*/ 	.word	0xfffffffc


//--------------------- .nv.constant4             --------------------------
	.section	.nv.constant4,"a",@progbits
	.align	8
	.align		8
.nv.constant4:
        /*0000*/ 	.dword	_ZN71_INTERNAL_5c05f718_35_flash_fwd_hdim64_bf16_split_sm90_cu_f3e6f9ee_39034cuda3std3__45__cpo5beginE
	.align		8
        /*0008*/ 	.dword	_ZN71_INTERNAL_5c05f718_35_flash_fwd_hdim64_bf16_split_sm90_cu_f3e6f9ee_39034cuda3std3__45__cpo3endE
	.align		8
        /*0010*/ 	.dword	_ZN71_INTERNAL_5c05f718_35_flash_fwd_hdim64_bf16_split_sm90_cu_f3e6f9ee_39034cuda3std3__45__cpo6cbeginE
	.align		8
        /*0018*/ 	.dword	_ZN71_INTERNAL_5c05f718_35_flash_fwd_hdim64_bf16_split_sm90_cu_f3e6f9ee_39034cuda3std3__45__cpo4cendE
	.align		8
        /*0020*/ 	.dword	_ZN71_INTERNAL_5c05f718_35_flash_fwd_hdim64_bf16_split_sm90_cu_f3e6f9ee_39034cuda3std3__473_GLOBAL__N__5c05f718_35_flash_fwd_hdim64_bf16_split_sm90_cu_f3e6f9ee_39036ignoreE
	.align		8
        /*0028*/ 	.dword	_ZN71_INTERNAL_5c05f718_35_flash_fwd_hdim64_bf16_split_sm90_cu_f3e6f9ee_39034cuda3std3__419piecewise_constructE
	.align		8
        /*0030*/ 	.dword	_ZN71_INTERNAL_5c05f718_35_flash_fwd_hdim64_bf16_split_sm90_cu_f3e6f9ee_39034cuda3std3__48in_placeE
	.align		8
        /*0038*/ 	.dword	_ZN71_INTERNAL_5c05f718_35_flash_fwd_hdim64_bf16_split_sm90_cu_f3e6f9ee_39034cuda3std6ranges3__45__cpo4swapE
	.align		8
        /*0040*/ 	.dword	_ZN71_INTERNAL_5c05f718_35_flash_fwd_hdim64_bf16_split_sm90_cu_f3e6f9ee_39034cuda3std6ranges3__45__cpo9iter_moveE
	.align		8
        /*0048*/ 	.dword	_ZN71_INTERNAL_5c05f718_35_flash_fwd_hdim64_bf16_split_sm90_cu_f3e6f9ee_39034cute7productE
	.align		8
        /*0050*/ 	.dword	_ZN71_INTERNAL_5c05f718_35_flash_fwd_hdim64_bf16_split_sm90_cu_f3e6f9ee_39034cute1_E


//--------------------- .text._ZN7cutlass13device_kernelIN5flash11enable_sm90INS1_16FlashAttnFwdSm90INS1_25CollectiveMainloopFwdSm90ILi2EN4cute5tupleIJNS5_1CILi1EEES8_S8_EEENS6_IJNS7_ILi192EEESA_NS7_ILi64EEEEEELi64ENS_10bfloat16_tEfNS_4arch4Sm90ELb0ELb0ELb0ELb0ELb0ELb0ELb0ELb0ELb1ELb1ELb1ELb0EEENS1_21CollectiveEpilogueFwdINS6_IJSA_SB_SA_EEES9_SD_SF_Li384ELb0ELb1ELb1ELb0EEENS1_19SingleTileSchedulerILb0ELb1ELb1ELi192EEEEEEEEEvNT_6ParamsE --------------------------
	.section	.text._ZN7cutlass13device_kernelIN5flash11enable_sm90INS1_16FlashAttnFwdSm90INS1_25CollectiveMainloopFwdSm90ILi2EN4cute5tupleIJNS5_1CILi1EEES8_S8_EEENS6_IJNS7_ILi192EEESA_NS7_ILi64EEEEEELi64ENS_10bfloat16_tEfNS_4arch4Sm90ELb0ELb0ELb0ELb0ELb0ELb0ELb0ELb0ELb1ELb1ELb1ELb0EEENS1_21CollectiveEpilogueFwdINS6_IJSA_SB_SA_EEES9_SD_SF_Li384ELb0ELb1ELb1ELb0EEENS1_19SingleTileSchedulerILb0ELb1ELb1ELi192EEEEEEEEEvNT_6ParamsE,"ax",@progbits
	.align	128
.text._ZN7cutlass13device_kernelIN5flash11enable_sm90INS1_16FlashAttnFwdSm90INS1_25CollectiveMainloopFwdSm90ILi2EN4cute5tupleIJNS5_1CILi1EEES8_S8_EEENS6_IJNS7_ILi192EEESA_NS7_ILi64EEEEEELi64ENS_10bfloat16_tEfNS_4arch4Sm90ELb0ELb0ELb0ELb0ELb0ELb0ELb0ELb0ELb1ELb1ELb1ELb0EEENS1_21CollectiveEpilogueFwdINS6_IJSA_SB_SA_EEES9_SD_SF_Li384ELb0ELb1ELb1ELb0EEENS1_19SingleTileSchedulerILb0ELb1ELb1ELi192EEEEEEEEEvNT_6ParamsE:
        .type           _ZN7cutlass13device_kernelIN5flash11enable_sm90INS1_16FlashAttnFwdSm90INS1_25CollectiveMainloopFwdSm90ILi2EN4cute5tupleIJNS5_1CILi1EEES8_S8_EEENS6_IJNS7_ILi192EEESA_NS7_ILi64EEEEEELi64ENS_10bfloat16_tEfNS_4arch4Sm90ELb0ELb0ELb0ELb0ELb0ELb0ELb0ELb0ELb1ELb1ELb1ELb0EEENS1_21CollectiveEpilogueFwdINS6_IJSA_SB_SA_EEES9_SD_SF_Li384ELb0ELb1ELb1ELb0EEENS1_19SingleTileSchedulerILb0ELb1ELb1ELi192EEEEEEEEEvNT_6ParamsE,@function
        .size           _ZN7cutlass13device_kernelIN5flash11enable_sm90INS1_16FlashAttnFwdSm90INS1_25CollectiveMainloopFwdSm90ILi2EN4cute5tupleIJNS5_1CILi1EEES8_S8_EEENS6_IJNS7_ILi192EEESA_NS7_ILi64EEEEEELi64ENS_10bfloat16_tEfNS_4arch4Sm90ELb0ELb0ELb0ELb0ELb0ELb0ELb0ELb0ELb1ELb1ELb1ELb0EEENS1_21CollectiveEpilogueFwdINS6_IJSA_SB_SA_EEES9_SD_SF_Li384ELb0ELb1ELb1ELb0EEENS1_19SingleTileSchedulerILb0ELb1ELb1ELi192EEEEEEEEEvNT_6ParamsE,(.L_x_9 - _ZN7cutlass13device_kernelIN5flash11enable_sm90INS1_16FlashAttnFwdSm90INS1_25CollectiveMainloopFwdSm90ILi2EN4cute5tupleIJNS5_1CILi1EEES8_S8_EEENS6_IJNS7_ILi192EEESA_NS7_ILi64EEEEEELi64ENS_10bfloat16_tEfNS_4arch4Sm90ELb0ELb0ELb0ELb0ELb0ELb0ELb0ELb0ELb1ELb1ELb1ELb0EEENS1_21CollectiveEpilogueFwdINS6_IJSA_SB_SA_EEES9_SD_SF_Li384ELb0ELb1ELb1ELb0EEENS1_19SingleTileSchedulerILb0ELb1ELb1ELi192EEEEEEEEEvNT_6ParamsE)
        .other          _ZN7cutlass13device_kernelIN5flash11enable_sm90INS1_16FlashAttnFwdSm90INS1_25CollectiveMainloopFwdSm90ILi2EN4cute5tupleIJNS5_1CILi1EEES8_S8_EEENS6_IJNS7_ILi192EEESA_NS7_ILi64EEEEEELi64ENS_10bfloat16_tEfNS_4arch4Sm90ELb0ELb0ELb0ELb0ELb0ELb0ELb0ELb0ELb1ELb1ELb1ELb0EEENS1_21CollectiveEpilogueFwdINS6_IJSA_SB_SA_EEES9_SD_SF_Li384ELb0ELb1ELb1ELb0EEENS1_19SingleTileSchedulerILb0ELb1ELb1ELi192EEEEEEEEEvNT_6ParamsE,@"STO_CUDA_ENTRY STV_DEFAULT"
_ZN7cutlass13device_kernelIN5flash11enable_sm90INS1_16FlashAttnFwdSm90INS1_25CollectiveMainloopFwdSm90ILi2EN4cute5tupleIJNS5_1CILi1EEES8_S8_EEENS6_IJNS7_ILi192EEESA_NS7_ILi64EEEEEELi64ENS_10bfloat16_tEfNS_4arch4Sm90ELb0ELb0ELb0ELb0ELb0ELb0ELb0ELb0ELb1ELb1ELb1ELb0EEENS1_21CollectiveEpilogueFwdINS6_IJSA_SB_SA_EEES9_SD_SF_Li384ELb0ELb1ELb1ELb0EEENS1_19SingleTileSchedulerILb0ELb1ELb1ELi192EEEEEEEEEvNT_6ParamsE:
[----:B------:R-:W-:Y:S01]  /*0000*/  LDC R1, c[0x0][0x37c] ;  /* 0x0000df00ff017b82 */ /* 0x000fe20000000800 */
[----:B------:R-:W-:Y:S05]  /*0010*/  EXIT ;  /* 0x000000000000794d */ /* 0x000fea0003800000 */
.L_x_0:
[----:B------:R-:W-:-:S00]  /*0020*/  BRA `(.L_x_0) ;  /* 0xfffffffc00fc7947 */ /* 0x000fc0000383ffff */
[----:B------:R-:W-:-:S00]  /*0030*/  NOP ;  /* 0x0000000000007918 */ /* 0x000fc00000000000 */
        /* <DEDUP_REMOVED lines=12> */
.L_x_9:


//--------------------- .text._ZN7cutlass13device_kernelIN5flash11enable_sm90INS1_16FlashAttnFwdSm90INS1_25CollectiveMainloopFwdSm90ILi2EN4cute5tupleIJNS5_1CILi1EEES8_S8_EEENS6_IJNS7_ILi192EEESA_NS7_ILi64EEEEEELi64ENS_10bfloat16_tEfNS_4arch4Sm90ELb0ELb0ELb0ELb1ELb0ELb0ELb0ELb0ELb1ELb1ELb1ELb0EEENS1_21CollectiveEpilogueFwdINS6_IJSA_SB_SA_EEES9_SD_SF_Li384ELb1ELb1ELb1ELb0EEENS1_36VarlenDynamicPersistentTileSchedulerILi192ELi192ELi384ELi128ELb1ELb1ELb1ELb0ELb1ELb1EEEEEEEEEvNT_6ParamsE --------------------------
	.section	.text._ZN7cutlass13device_kernelIN5flash11enable_sm90INS1_16FlashAttnFwdSm90INS1_25CollectiveMainloopFwdSm90ILi2EN4cute5tupleIJNS5_1CILi1EEES8_S8_EEENS6_IJNS7_ILi192EEESA_NS7_ILi64EEEEEELi64ENS_10bfloat16_tEfNS_4arch4Sm90ELb0ELb0ELb0ELb1ELb0ELb0ELb0ELb0ELb1ELb1ELb1ELb0EEENS1_21CollectiveEpilogueFwdINS6_IJSA_SB_SA_EEES9_SD_SF_Li384ELb1ELb1ELb1ELb0EEENS1_36VarlenDynamicPersistentTileSchedulerILi192ELi192ELi384ELi128ELb1ELb1ELb1ELb0ELb1ELb1EEEEEEEEEvNT_6ParamsE,"ax",@progbits
	.align	128
.text._ZN7cutlass13device_kernelIN5flash11enable_sm90INS1_16FlashAttnFwdSm90INS1_25CollectiveMainloopFwdSm90ILi2EN4cute5tupleIJNS5_1CILi1EEES8_S8_EEENS6_IJNS7_ILi192EEESA_NS7_ILi64EEEEEELi64ENS_10bfloat16_tEfNS_4arch4Sm90ELb0ELb0ELb0ELb1ELb0ELb0ELb0ELb0ELb1ELb1ELb1ELb0EEENS1_21CollectiveEpilogueFwdINS6_IJSA_SB_SA_EEES9_SD_SF_Li384ELb1ELb1ELb1ELb0EEENS1_36VarlenDynamicPersistentTileSchedulerILi192ELi192ELi384ELi128ELb1ELb1ELb1ELb0ELb1ELb1EEEEEEEEEvNT_6ParamsE:
        .type           _ZN7cutlass13device_kernelIN5flash11enable_sm90INS1_16FlashAttnFwdSm90INS1_25CollectiveMainloopFwdSm90ILi2EN4cute5tupleIJNS5_1CILi1EEES8_S8_EEENS6_IJNS7_ILi192EEESA_NS7_ILi64EEEEEELi64ENS_10bfloat16_tEfNS_4arch4Sm90ELb0ELb0ELb0ELb1ELb0ELb0ELb0ELb0ELb1ELb1ELb1ELb0EEENS1_21CollectiveEpilogueFwdINS6_IJSA_SB_SA_EEES9_SD_SF_Li384ELb1ELb1ELb1ELb0EEENS1_36VarlenDynamicPersistentTileSchedulerILi192ELi192ELi384ELi128ELb1ELb1ELb1ELb0ELb1ELb1EEEEEEEEEvNT_6ParamsE,@function
        .size           _ZN7cutlass13device_kernelIN5flash11enable_sm90INS1_16FlashAttnFwdSm90INS1_25CollectiveMainloopFwdSm90ILi2EN4cute5tupleIJNS5_1CILi1EEES8_S8_EEENS6_IJNS7_ILi192EEESA_NS7_ILi64EEEEEELi64ENS_10bfloat16_tEfNS_4arch4Sm90ELb0ELb0ELb0ELb1ELb0ELb0ELb0ELb0ELb1ELb1ELb1ELb0EEENS1_21CollectiveEpilogueFwdINS6_IJSA_SB_SA_EEES9_SD_SF_Li384ELb1ELb1ELb1ELb0EEENS1_36VarlenDynamicPersistentTileSchedulerILi192ELi192ELi384ELi128ELb1ELb1ELb1ELb0ELb1ELb1EEEEEEEEEvNT_6ParamsE,(.L_x_10 - _ZN7cutlass13device_kernelIN5flash11enable_sm90INS1_16FlashAttnFwdSm90INS1_25CollectiveMainloopFwdSm90ILi2EN4cute5tupleIJNS5_1CILi1EEES8_S8_EEENS6_IJNS7_ILi192EEESA_NS7_ILi64EEEEEELi64ENS_10bfloat16_tEfNS_4arch4Sm90ELb0ELb0ELb0ELb1ELb0ELb0ELb0ELb0ELb1ELb1ELb1ELb0EEENS1_21CollectiveEpilogueFwdINS6_IJSA_SB_SA_EEES9_SD_SF_Li384ELb1ELb1ELb1ELb0EEENS1_36VarlenDynamicPersistentTileSchedulerILi192ELi192ELi384ELi128ELb1ELb1ELb1ELb0ELb1ELb1EEEEEEEEEvNT_6ParamsE)
        .other          _ZN7cutlass13device_kernelIN5flash11enable_sm90INS1_16FlashAttnFwdSm90INS1_25CollectiveMainloopFwdSm90ILi2EN4cute5tupleIJNS5_1CILi1EEES8_S8_EEENS6_IJNS7_ILi192EEESA_NS7_ILi64EEEEEELi64ENS_10bfloat16_tEfNS_4arch4Sm90ELb0ELb0ELb0ELb1ELb0ELb0ELb0ELb0ELb1ELb1ELb1ELb0EEENS1_21CollectiveEpilogueFwdINS6_IJSA_SB_SA_EEES9_SD_SF_Li384ELb1ELb1ELb1ELb0EEENS1_36VarlenDynamicPersistentTileSchedulerILi192ELi192ELi384ELi128ELb1ELb1ELb1ELb0ELb1ELb1EEEEEEEEEvNT_6ParamsE,@"STO_CUDA_ENTRY STV_DEFAULT"
_ZN7cutlass13device_kernelIN5flash11enable_sm90INS1_16FlashAttnFwdSm90INS1_25CollectiveMainloopFwdSm90ILi2EN4cute5tupleIJNS5_1CILi1EEES8_S8_EEENS6_IJNS7_ILi192EEESA_NS7_ILi64EEEEEELi64ENS_10bfloat16_tEfNS_4arch4Sm90ELb0ELb0ELb0ELb1ELb0ELb0ELb0ELb0ELb1ELb1ELb1ELb0EEENS1_21CollectiveEpilogueFwdINS6_IJSA_SB_SA_EEES9_SD_SF_Li384ELb1ELb1ELb1ELb0EEENS1_36VarlenDynamicPersistentTileSchedulerILi192ELi192ELi384ELi128ELb1ELb1ELb1ELb0ELb1ELb1EEEEEEEEEvNT_6ParamsE:
[----:B------:R-:W-:Y:S01]  /*0000*/  LDC R1, c[0x0][0x37c] ;  /* 0x0000df00ff017b82 */ /* 0x000fe20000000800 */
[----:B------:R-:W-:Y:S05]  /*0010*/  EXIT ;  /* 0x000000000000794d */ /* 0x000fea0003800000 */
.L_x_1:
        /* <DEDUP_REMOVED lines=14> */
.L_x_10:


//--------------------- .text._ZN7cutlass13device_kernelIN5flash11enable_sm90INS1_16FlashAttnFwdSm90INS1_25CollectiveMainloopFwdSm90ILi2EN4cute5tupleIJNS5_1CILi1EEES8_S8_EEENS6_IJNS7_ILi192EEESA_NS7_ILi64EEEEEELi64ENS_10bfloat16_tEfNS_4arch4Sm90ELb0ELb0ELb0ELb1ELb0ELb1ELb0ELb0ELb1ELb1ELb1ELb0EEENS1_21CollectiveEpilogueFwdINS6_IJSA_SB_SA_EEES9_SD_SF_Li384ELb1ELb1ELb1ELb0EEENS1_36VarlenDynamicPersistentTileSchedulerILi192ELi192ELi384ELi128ELb1ELb1ELb1ELb0ELb1ELb1EEEEEEEEEvNT_6ParamsE --------------------------
	.section	.text._ZN7cutlass13device_kernelIN5flash11enable_sm90INS1_16FlashAttnFwdSm90INS1_25CollectiveMainloopFwdSm90ILi2EN4cute5tupleIJNS5_1CILi1EEES8_S8_EEENS6_IJNS7_ILi192EEESA_NS7_ILi64EEEEEELi64ENS_10bfloat16_tEfNS_4arch4Sm90ELb0ELb0ELb0ELb1ELb0ELb1ELb0ELb0ELb1ELb1ELb1ELb0EEENS1_21CollectiveEpilogueFwdINS6_IJSA_SB_SA_EEES9_SD_SF_Li384ELb1ELb1ELb1ELb0EEENS1_36VarlenDynamicPersistentTileSchedulerILi192ELi192ELi384ELi128ELb1ELb1ELb1ELb0ELb1ELb1EEEEEEEEEvNT_6ParamsE,"ax",@progbits
	.align	128
.text._ZN7cutlass13device_kernelIN5flash11enable_sm90INS1_16FlashAttnFwdSm90INS1_25CollectiveMainloopFwdSm90ILi2EN4cute5tupleIJNS5_1CILi1EEES8_S8_EEENS6_IJNS7_ILi192EEESA_NS7_ILi64EEEEEELi64ENS_10bfloat16_tEfNS_4arch4Sm90ELb0ELb0ELb0ELb1ELb0ELb1ELb0ELb0ELb1ELb1ELb1ELb0EEENS1_21CollectiveEpilogueFwdINS6_IJSA_SB_SA_EEES9_SD_SF_Li384ELb1ELb1ELb1ELb0EEENS1_36VarlenDynamicPersistentTileSchedulerILi192ELi192ELi384ELi128ELb1ELb1ELb1ELb0ELb1ELb1EEEEEEEEEvNT_6ParamsE:
        .type           _ZN7cutlass13device_kernelIN5flash11enable_sm90INS1_16FlashAttnFwdSm90INS1_25CollectiveMainloopFwdSm90ILi2EN4cute5tupleIJNS5_1CILi1EEES8_S8_EEENS6_IJNS7_ILi192EEESA_NS7_ILi64EEEEEELi64ENS_10bfloat16_tEfNS_4arch4Sm90ELb0ELb0ELb0ELb1ELb0ELb1ELb0ELb0ELb1ELb1ELb1ELb0EEENS1_21CollectiveEpilogueFwdINS6_IJSA_SB_SA_EEES9_SD_SF_Li384ELb1ELb1ELb1ELb0EEENS1_36VarlenDynamicPersistentTileSchedulerILi192ELi192ELi384ELi128ELb1ELb1ELb1ELb0ELb1ELb1EEEEEEEEEvNT_6ParamsE,@function
        .size           _ZN7cutlass13device_kernelIN5flash11enable_sm90INS1_16FlashAttnFwdSm90INS1_25CollectiveMainloopFwdSm90ILi2EN4cute5tupleIJNS5_1CILi1EEES8_S8_EEENS6_IJNS7_ILi192EEESA_NS7_ILi64EEEEEELi64ENS_10bfloat16_tEfNS_4arch4Sm90ELb0ELb0ELb0ELb1ELb0ELb1ELb0ELb0ELb1ELb1ELb1ELb0EEENS1_21CollectiveEpilogueFwdINS6_IJSA_SB_SA_EEES9_SD_SF_Li384ELb1ELb1ELb1ELb0EEENS1_36VarlenDynamicPersistentTileSchedulerILi192ELi192ELi384ELi128ELb1ELb1ELb1ELb0ELb1ELb1EEEEEEEEEvNT_6ParamsE,(.L_x_11 - _ZN7cutlass13device_kernelIN5flash11enable_sm90INS1_16FlashAttnFwdSm90INS1_25CollectiveMainloopFwdSm90ILi2EN4cute5tupleIJNS5_1CILi1EEES8_S8_EEENS6_IJNS7_ILi192EEESA_NS7_ILi64EEEEEELi64ENS_10bfloat16_tEfNS_4arch4Sm90ELb0ELb0ELb0ELb1ELb0ELb1ELb0ELb0ELb1ELb1ELb1ELb0EEENS1_21CollectiveEpilogueFwdINS6_IJSA_SB_SA_EEES9_SD_SF_Li384ELb1ELb1ELb1ELb0EEENS1_36VarlenDynamicPersistentTileSchedulerILi192ELi192ELi384ELi128ELb1ELb1ELb1ELb0ELb1ELb1EEEEEEEEEvNT_6ParamsE)
        .other          _ZN7cutlass13device_kernelIN5flash11enable_sm90INS1_16FlashAttnFwdSm90INS1_25CollectiveMainloopFwdSm90ILi2EN4cute5tupleIJNS5_1CILi1EEES8_S8_EEENS6_IJNS7_ILi192EEESA_NS7_ILi64EEEEEELi64ENS_10bfloat16_tEfNS_4arch4Sm90ELb0ELb0ELb0ELb1ELb0ELb1ELb0ELb0ELb1ELb1ELb1ELb0EEENS1_21CollectiveEpilogueFwdINS6_IJSA_SB_SA_EEES9_SD_SF_Li384ELb1ELb1ELb1ELb0EEENS1_36VarlenDynamicPersistentTileSchedulerILi192ELi192ELi384ELi128ELb1ELb1ELb1ELb0ELb1ELb1EEEEEEEEEvNT_6ParamsE,@"STO_CUDA_ENTRY STV_DEFAULT"
_ZN7cutlass13device_kernelIN5flash11enable_sm90INS1_16FlashAttnFwdSm90INS1_25CollectiveMainloopFwdSm90ILi2EN4cute5tupleIJNS5_1CILi1EEES8_S8_EEENS6_IJNS7_ILi192EEESA_NS7_ILi64EEEEEELi64ENS_10bfloat16_tEfNS_4arch4Sm90ELb0ELb0ELb0ELb1ELb0ELb1ELb0ELb0ELb1ELb1ELb1ELb0EEENS1_21CollectiveEpilogueFwdINS6_IJSA_SB_SA_EEES9_SD_SF_Li384ELb1ELb1ELb1ELb0EEENS1_36VarlenDynamicPersistentTileSchedulerILi192ELi192ELi384ELi128ELb1ELb1ELb1ELb0ELb1ELb1EEEEEEEEEvNT_6ParamsE:
[----:B------:R-:W-:Y:S01]  /*0000*/  LDC R1, c[0x0][0x37c] ;  /* 0x0000df00ff017b82 */ /* 0x000fe20000000800 */
[----:B------:R-:W-:Y:S05]  /*0010*/  EXIT ;  /* 0x000000000000794d */ /* 0x000fea0003800000 */
.L_x_2:
        /* <DEDUP_REMOVED lines=14> */
.L_x_11:


//--------------------- .text._ZN7cutlass13device_kernelIN5flash11enable_sm90INS1_16FlashAttnFwdSm90INS1_25CollectiveMainloopFwdSm90ILi2EN4cute5tupleIJNS5_1CILi1EEES8_S8_EEENS6_IJNS7_ILi192EEENS7_ILi128EEENS7_ILi64EEEEEELi64ENS_10bfloat16_tEfNS_4arch4Sm90ELb0ELb1ELb0ELb0ELb0ELb0ELb0ELb1ELb1ELb1ELb1ELb0EEENS1_21CollectiveEpilogueFwdINS6_IJSA_SC_SB_EEES9_SE_SG_Li384ELb0ELb1ELb1ELb0EEENS1_19SingleTileSchedulerILb0ELb1ELb1ELi192EEEEEEEEEvNT_6ParamsE --------------------------
	.section	.text._ZN7cutlass13device_kernelIN5flash11enable_sm90INS1_16FlashAttnFwdSm90INS1_25CollectiveMainloopFwdSm90ILi2EN4cute5tupleIJNS5_1CILi1EEES8_S8_EEENS6_IJNS7_ILi192EEENS7_ILi128EEENS7_ILi64EEEEEELi64ENS_10bfloat16_tEfNS_4arch4Sm90ELb0ELb1ELb0ELb0ELb0ELb0ELb0ELb1ELb1ELb1ELb1ELb0EEENS1_21CollectiveEpilogueFwdINS6_IJSA_SC_SB_EEES9_SE_SG_Li384ELb0ELb1ELb1ELb0EEENS1_19SingleTileSchedulerILb0ELb1ELb1ELi192EEEEEEEEEvNT_6ParamsE,"ax",@progbits
	.align	128
.text._ZN7cutlass13device_kernelIN5flash11enable_sm90INS1_16FlashAttnFwdSm90INS1_25CollectiveMainloopFwdSm90ILi2EN4cute5tupleIJNS5_1CILi1EEES8_S8_EEENS6_IJNS7_ILi192EEENS7_ILi128EEENS7_ILi64EEEEEELi64ENS_10bfloat16_tEfNS_4arch4Sm90ELb0ELb1ELb0ELb0ELb0ELb0ELb0ELb1ELb1ELb1ELb1ELb0EEENS1_21CollectiveEpilogueFwdINS6_IJSA_SC_SB_EEES9_SE_SG_Li384ELb0ELb1ELb1ELb0EEENS1_19SingleTileSchedulerILb0ELb1ELb1ELi192EEEEEEEEEvNT_6ParamsE:
        .type           _ZN7cutlass13device_kernelIN5flash11enable_sm90INS1_16FlashAttnFwdSm90INS1_25CollectiveMainloopFwdSm90ILi2EN4cute5tupleIJNS5_1CILi1EEES8_S8_EEENS6_IJNS7_ILi192EEENS7_ILi128EEENS7_ILi64EEEEEELi64ENS_10bfloat16_tEfNS_4arch4Sm90ELb0ELb1ELb0ELb0ELb0ELb0ELb0ELb1ELb1ELb1ELb1ELb0EEENS1_21CollectiveEpilogueFwdINS6_IJSA_SC_SB_EEES9_SE_SG_Li384ELb0ELb1ELb1ELb0EEENS1_19SingleTileSchedulerILb0ELb1ELb1ELi192EEEEEEEEEvNT_6ParamsE,@function
        .size           _ZN7cutlass13device_kernelIN5flash11enable_sm90INS1_16FlashAttnFwdSm90INS1_25CollectiveMainloopFwdSm90ILi2EN4cute5tupleIJNS5_1CILi1EEES8_S8_EEENS6_IJNS7_ILi192EEENS7_ILi128EEENS7_ILi64EEEEEELi64ENS_10bfloat16_tEfNS_4arch4Sm90ELb0ELb1ELb0ELb0ELb0ELb0ELb0ELb1ELb1ELb1ELb1ELb0EEENS1_21CollectiveEpilogueFwdINS6_IJSA_SC_SB_EEES9_SE_SG_Li384ELb0ELb1ELb1ELb0EEENS1_19SingleTileSchedulerILb0ELb1ELb1ELi192EEEEEEEEEvNT_6ParamsE,(.L_x_12 - _ZN7cutlass13device_kernelIN5flash11enable_sm90INS1_16FlashAttnFwdSm90INS1_25CollectiveMainloopFwdSm90ILi2EN4cute5tupleIJNS5_1CILi1EEES8_S8_EEENS6_IJNS7_ILi192EEENS7_ILi128EEENS7_ILi64EEEEEELi64ENS_10bfloat16_tEfNS_4arch4Sm90ELb0ELb1ELb0ELb0ELb0ELb0ELb0ELb1ELb1ELb1ELb1ELb0EEENS1_21CollectiveEpilogueFwdINS6_IJSA_SC_SB_EEES9_SE_SG_Li384ELb0ELb1ELb1ELb0EEENS1_19SingleTileSchedulerILb0ELb1ELb1ELi192EEEEEEEEEvNT_6ParamsE)
        .other          _ZN7cutlass13device_kernelIN5flash11enable_sm90INS1_16FlashAttnFwdSm90INS1_25CollectiveMainloopFwdSm90ILi2EN4cute5tupleIJNS5_1CILi1EEES8_S8_EEENS6_IJNS7_ILi192EEENS7_ILi128EEENS7_ILi64EEEEEELi64ENS_10bfloat16_tEfNS_4arch4Sm90ELb0ELb1ELb0ELb0ELb0ELb0ELb0ELb1ELb1ELb1ELb1ELb0EEENS1_21CollectiveEpilogueFwdINS6_IJSA_SC_SB_EEES9_SE_SG_Li384ELb0ELb1ELb1ELb0EEENS1_19SingleTileSchedulerILb0ELb1ELb1ELi192EEEEEEEEEvNT_6ParamsE,@"STO_CUDA_ENTRY STV_DEFAULT"
_ZN7cutlass13device_kernelIN5flash11enable_sm90INS1_16FlashAttnFwdSm90INS1_25CollectiveMainloopFwdSm90ILi2EN4cute5tupleIJNS5_1CILi1EEES8_S8_EEENS6_IJNS7_ILi192EEENS7_ILi128EEENS7_ILi64EEEEEELi64ENS_10bfloat16_tEfNS_4arch4Sm90ELb0ELb1ELb0ELb0ELb0ELb0ELb0ELb1ELb1ELb1ELb1ELb0EEENS1_21CollectiveEpilogueFwdINS6_IJSA_SC_SB_EEES9_SE_SG_Li384ELb0ELb1ELb1ELb0EEENS1_19SingleTileSchedulerILb0ELb1ELb1ELi192EEEEEEEEEvNT_6ParamsE:
[----:B------:R-:W-:Y:S01]  /*0000*/  LDC R1, c[0x0][0x37c] ;  /* 0x0000df00ff017b82 */ /* 0x000fe20000000800 */
[----:B------:R-:W-:Y:S05]  /*0010*/  EXIT ;  /* 0x000000000000794d */ /* 0x000fea0003800000 */
.L_x_3:
        /* <DEDUP_REMOVED lines=14> */
.L_x_12:


//--------------------- .text._ZN7cutlass13device_kernelIN5flash11enable_sm90INS1_16FlashAttnFwdSm90INS1_25CollectiveMainloopFwdSm90ILi2EN4cute5tupleIJNS5_1CILi1EEES8_S8_EEENS6_IJNS7_ILi192EEENS7_ILi128EEENS7_ILi64EEEEEELi64ENS_10bfloat16_tEfNS_4arch4Sm90ELb0ELb1ELb0ELb1ELb0ELb0ELb0ELb1ELb1ELb1ELb1ELb0EEENS1_21CollectiveEpilogueFwdINS6_IJSA_SC_SB_EEES9_SE_SG_Li384ELb1ELb1ELb1ELb0EEENS1_36VarlenDynamicPersistentTileSchedulerILi192ELi128ELi384ELi128ELb1ELb1ELb1ELb1ELb0ELb1EEEEEEEEEvNT_6ParamsE --------------------------
	.section	.text._ZN7cutlass13device_kernelIN5flash11enable_sm90INS1_16FlashAttnFwdSm90INS1_25CollectiveMainloopFwdSm90ILi2EN4cute5tupleIJNS5_1CILi1EEES8_S8_EEENS6_IJNS7_ILi192EEENS7_ILi128EEENS7_ILi64EEEEEELi64ENS_10bfloat16_tEfNS_4arch4Sm90ELb0ELb1ELb0ELb1ELb0ELb0ELb0ELb1ELb1ELb1ELb1ELb0EEENS1_21CollectiveEpilogueFwdINS6_IJSA_SC_SB_EEES9_SE_SG_Li384ELb1ELb1ELb1ELb0EEENS1_36VarlenDynamicPersistentTileSchedulerILi192ELi128ELi384ELi128ELb1ELb1ELb1ELb1ELb0ELb1EEEEEEEEEvNT_6ParamsE,"ax",@progbits
	.align	128
.text._ZN7cutlass13device_kernelIN5flash11enable_sm90INS1_16FlashAttnFwdSm90INS1_25CollectiveMainloopFwdSm90ILi2EN4cute5tupleIJNS5_1CILi1EEES8_S8_EEENS6_IJNS7_ILi192EEENS7_ILi128EEENS7_ILi64EEEEEELi64ENS_10bfloat16_tEfNS_4arch4Sm90ELb0ELb1ELb0ELb1ELb0ELb0ELb0ELb1ELb1ELb1ELb1ELb0EEENS1_21CollectiveEpilogueFwdINS6_IJSA_SC_SB_EEES9_SE_SG_Li384ELb1ELb1ELb1ELb0EEENS1_36VarlenDynamicPersistentTileSchedulerILi192ELi128ELi384ELi128ELb1ELb1ELb1ELb1ELb0ELb1EEEEEEEEEvNT_6ParamsE:
        .type           _ZN7cutlass13device_kernelIN5flash11enable_sm90INS1_16FlashAttnFwdSm90INS1_25CollectiveMainloopFwdSm90ILi2EN4cute5tupleIJNS5_1CILi1EEES8_S8_EEENS6_IJNS7_ILi192EEENS7_ILi128EEENS7_ILi64EEEEEELi64ENS_10bfloat16_tEfNS_4arch4Sm90ELb0ELb1ELb0ELb1ELb0ELb0ELb0ELb1ELb1ELb1ELb1ELb0EEENS1_21CollectiveEpilogueFwdINS6_IJSA_SC_SB_EEES9_SE_SG_Li384ELb1ELb1ELb1ELb0EEENS1_36VarlenDynamicPersistentTileSchedulerILi192ELi128ELi384ELi128ELb1ELb1ELb1ELb1ELb0ELb1EEEEEEEEEvNT_6ParamsE,@function
        .size           _ZN7cutlass13device_kernelIN5flash11enable_sm90INS1_16FlashAttnFwdSm90INS1_25CollectiveMainloopFwdSm90ILi2EN4cute5tupleIJNS5_1CILi1EEES8_S8_EEENS6_IJNS7_ILi192EEENS7_ILi128EEENS7_ILi64EEEEEELi64ENS_10bfloat16_tEfNS_4arch4Sm90ELb0ELb1ELb0ELb1ELb0ELb0ELb0ELb1ELb1ELb1ELb1ELb0EEENS1_21CollectiveEpilogueFwdINS6_IJSA_SC_SB_EEES9_SE_SG_Li384ELb1ELb1ELb1ELb0EEENS1_36VarlenDynamicPersistentTileSchedulerILi192ELi128ELi384ELi128ELb1ELb1ELb1ELb1ELb0ELb1EEEEEEEEEvNT_6ParamsE,(.L_x_13 - _ZN7cutlass13device_kernelIN5flash11enable_sm90INS1_16FlashAttnFwdSm90INS1_25CollectiveMainloopFwdSm90ILi2EN4cute5tupleIJNS5_1CILi1EEES8_S8_EEENS6_IJNS7_ILi192EEENS7_ILi128EEENS7_ILi64EEEEEELi64ENS_10bfloat16_tEfNS_4arch4Sm90ELb0ELb1ELb0ELb1ELb0ELb0ELb0ELb1ELb1ELb1ELb1ELb0EEENS1_21CollectiveEpilogueFwdINS6_IJSA_SC_SB_EEES9_SE_SG_Li384ELb1ELb1ELb1ELb0EEENS1_36VarlenDynamicPersistentTileSchedulerILi192ELi128ELi384ELi128ELb1ELb1ELb1ELb1ELb0ELb1EEEEEEEEEvNT_6ParamsE)
        .other          _ZN7cutlass13device_kernelIN5flash11enable_sm90INS1_16FlashAttnFwdSm90INS1_25CollectiveMainloopFwdSm90ILi2EN4cute5tupleIJNS5_1CILi1EEES8_S8_EEENS6_IJNS7_ILi192EEENS7_ILi128EEENS7_ILi64EEEEEELi64ENS_10bfloat16_tEfNS_4arch4Sm90ELb0ELb1ELb0ELb1ELb0ELb0ELb0ELb1ELb1ELb1ELb1ELb0EEENS1_21CollectiveEpilogueFwdINS6_IJSA_SC_SB_EEES9_SE_SG_Li384ELb1ELb1ELb1ELb0EEENS1_36VarlenDynamicPersistentTileSchedulerILi192ELi128ELi384ELi128ELb1ELb1ELb1ELb1ELb0ELb1EEEEEEEEEvNT_6ParamsE,@"STO_CUDA_ENTRY STV_DEFAULT"
_ZN7cutlass13device_kernelIN5flash11enable_sm90INS1_16FlashAttnFwdSm90INS1_25CollectiveMainloopFwdSm90ILi2EN4cute5tupleIJNS5_1CILi1EEES8_S8_EEENS6_IJNS7_ILi192EEENS7_ILi128EEENS7_ILi64EEEEEELi64ENS_10bfloat16_tEfNS_4arch4Sm90ELb0ELb1ELb0ELb1ELb0ELb0ELb0ELb1ELb1ELb1ELb1ELb0EEENS1_21CollectiveEpilogueFwdINS6_IJSA_SC_SB_EEES9_SE_SG_Li384ELb1ELb1ELb1ELb0EEENS1_36VarlenDynamicPersistentTileSchedulerILi192ELi128ELi384ELi128ELb1ELb1ELb1ELb1ELb0ELb1EEEEEEEEEvNT_6ParamsE:
[----:B------:R-:W-:Y:S01]  /*0000*/  LDC R1, c[0x0][0x37c] ;  /* 0x0000df00ff017b82 */ /* 0x000fe20000000800 */
[----:B------:R-:W-:Y:S05]  /*0010*/  EXIT ;  /* 0x000000000000794d */ /* 0x000fea0003800000 */
.L_x_4:
        /* <DEDUP_REMOVED lines=14> */
.L_x_13:


//--------------------- .text._ZN7cutlass13device_kernelIN5flash11enable_sm90INS1_16FlashAttnFwdSm90INS1_25CollectiveMainloopFwdSm90ILi2EN4cute5tupleIJNS5_1CILi1EEES8_S8_EEENS6_IJNS7_ILi192EEENS7_ILi128EEENS7_ILi64EEEEEELi64ENS_10bfloat16_tEfNS_4arch4Sm90ELb0ELb1ELb0ELb1ELb0ELb1ELb0ELb1ELb1ELb1ELb1ELb0EEENS1_21CollectiveEpilogueFwdINS6_IJSA_SC_SB_EEES9_SE_SG_Li384ELb1ELb1ELb1ELb0EEENS1_36VarlenDynamicPersistentTileSchedulerILi192ELi128ELi384ELi128ELb1ELb1ELb1ELb1ELb0ELb1EEEEEEEEEvNT_6ParamsE --------------------------
	.section	.text._ZN7cutlass13device_kernelIN5flash11enable_sm90INS1_16FlashAttnFwdSm90INS1_25CollectiveMainloopFwdSm90ILi2EN4cute5tupleIJNS5_1CILi1EEES8_S8_EEENS6_IJNS7_ILi192EEENS7_ILi128EEENS7_ILi64EEEEEELi64ENS_10bfloat16_tEfNS_4arch4Sm90ELb0ELb1ELb0ELb1ELb0ELb1ELb0ELb1ELb1ELb1ELb1ELb0EEENS1_21CollectiveEpilogueFwdINS6_IJSA_SC_SB_EEES9_SE_SG_Li384ELb1ELb1ELb1ELb0EEENS1_36VarlenDynamicPersistentTileSchedulerILi192ELi128ELi384ELi128ELb1ELb1ELb1ELb1ELb0ELb1EEEEEEEEEvNT_6ParamsE,"ax",@progbits
	.align	128
.text._ZN7cutlass13device_kernelIN5flash11enable_sm90INS1_16FlashAttnFwdSm90INS1_25CollectiveMainloopFwdSm90ILi2EN4cute5tupleIJNS5_1CILi1EEES8_S8_EEENS6_IJNS7_ILi192EEENS7_ILi128EEENS7_ILi64EEEEEELi64ENS_10bfloat16_tEfNS_4arch4Sm90ELb0ELb1ELb0ELb1ELb0ELb1ELb0ELb1ELb1ELb1ELb1ELb0EEENS1_21CollectiveEpilogueFwdINS6_IJSA_SC_SB_EEES9_SE_SG_Li384ELb1ELb1ELb1ELb0EEENS1_36VarlenDynamicPersistentTileSchedulerILi192ELi128ELi384ELi128ELb1ELb1ELb1ELb1ELb0ELb1EEEEEEEEEvNT_6ParamsE:
        .type           _ZN7cutlass13device_kernelIN5flash11enable_sm90INS1_16FlashAttnFwdSm90INS1_25CollectiveMainloopFwdSm90ILi2EN4cute5tupleIJNS5_1CILi1EEES8_S8_EEENS6_IJNS7_ILi192EEENS7_ILi128EEENS7_ILi64EEEEEELi64ENS_10bfloat16_tEfNS_4arch4Sm90ELb0ELb1ELb0ELb1ELb0ELb1ELb0ELb1ELb1ELb1ELb1ELb0EEENS1_21CollectiveEpilogueFwdINS6_IJSA_SC_SB_EEES9_SE_SG_Li384ELb1ELb1ELb1ELb0EEENS1_36VarlenDynamicPersistentTileSchedulerILi192ELi128ELi384ELi128ELb1ELb1ELb1ELb1ELb0ELb1EEEEEEEEEvNT_6ParamsE,@function
        .size           _ZN7cutlass13device_kernelIN5flash11enable_sm90INS1_16FlashAttnFwdSm90INS1_25CollectiveMainloopFwdSm90ILi2EN4cute5tupleIJNS5_1CILi1EEES8_S8_EEENS6_IJNS7_ILi192EEENS7_ILi128EEENS7_ILi64EEEEEELi64ENS_10bfloat16_tEfNS_4arch4Sm90ELb0ELb1ELb0ELb1ELb0ELb1ELb0ELb1ELb1ELb1ELb1ELb0EEENS1_21CollectiveEpilogueFwdINS6_IJSA_SC_SB_EEES9_SE_SG_Li384ELb1ELb1ELb1ELb0EEENS1_36VarlenDynamicPersistentTileSchedulerILi192ELi128ELi384ELi128ELb1ELb1ELb1ELb1ELb0ELb1EEEEEEEEEvNT_6ParamsE,(.L_x_14 - _ZN7cutlass13device_kernelIN5flash11enable_sm90INS1_16FlashAttnFwdSm90INS1_25CollectiveMainloopFwdSm90ILi2EN4cute5tupleIJNS5_1CILi1EEES8_S8_EEENS6_IJNS7_ILi192EEENS7_ILi128EEENS7_ILi64EEEEEELi64ENS_10bfloat16_tEfNS_4arch4Sm90ELb0ELb1ELb0ELb1ELb0ELb1ELb0ELb1ELb1ELb1ELb1ELb0EEENS1_21CollectiveEpilogueFwdINS6_IJSA_SC_SB_EEES9_SE_SG_Li384ELb1ELb1ELb1ELb0EEENS1_36VarlenDynamicPersistentTileSchedulerILi192ELi128ELi384ELi128ELb1ELb1ELb1ELb1ELb0ELb1EEEEEEEEEvNT_6ParamsE)
        .other          _ZN7cutlass13device_kernelIN5flash11enable_sm90INS1_16FlashAttnFwdSm90INS1_25CollectiveMainloopFwdSm90ILi2EN4cute5tupleIJNS5_1CILi1EEES8_S8_EEENS6_IJNS7_ILi192EEENS7_ILi128EEENS7_ILi64EEEEEELi64ENS_10bfloat16_tEfNS_4arch4Sm90ELb0ELb1ELb0ELb1ELb0ELb1ELb0ELb1ELb1ELb1ELb1ELb0EEENS1_21CollectiveEpilogueFwdINS6_IJSA_SC_SB_EEES9_SE_SG_Li384ELb1ELb1ELb1ELb0EEENS1_36VarlenDynamicPersistentTileSchedulerILi192ELi128ELi384ELi128ELb1ELb1ELb1ELb1ELb0ELb1EEEEEEEEEvNT_6ParamsE,@"STO_CUDA_ENTRY STV_DEFAULT"
_ZN7cutlass13device_kernelIN5flash11enable_sm90INS1_16FlashAttnFwdSm90INS1_25CollectiveMainloopFwdSm90ILi2EN4cute5tupleIJNS5_1CILi1EEES8_S8_EEENS6_IJNS7_ILi192EEENS7_ILi128EEENS7_ILi64EEEEEELi64ENS_10bfloat16_tEfNS_4arch4Sm90ELb0ELb1ELb0ELb1ELb0ELb1ELb0ELb1ELb1ELb1ELb1ELb0EEENS1_21CollectiveEpilogueFwdINS6_IJSA_SC_SB_EEES9_SE_SG_Li384ELb1ELb1ELb1ELb0EEENS1_36VarlenDynamicPersistentTileSchedulerILi192ELi128ELi384ELi128ELb1ELb1ELb1ELb1ELb0ELb1EEEEEEEEEvNT_6ParamsE:
[----:B------:R-:W-:Y:S01]  /*0000*/  LDC R1, c[0x0][0x37c] ;  /* 0x0000df00ff017b82 */ /* 0x000fe20000000800 */
[----:B------:R-:W-:Y:S05]  /*0010*/  EXIT ;  /* 0x000000000000794d */ /* 0x000fea0003800000 */
.L_x_5:
        /* <DEDUP_REMOVED lines=14> */
.L_x_14:


//--------------------- .text._ZN7cutlass13device_kernelIN5flash11enable_sm90INS1_16FlashAttnFwdSm90INS1_25CollectiveMainloopFwdSm90ILi2EN4cute5tupleIJNS5_1CILi1EEES8_S8_EEENS6_IJNS7_ILi192EEENS7_ILi128EEENS7_ILi64EEEEEELi64ENS_10bfloat16_tEfNS_4arch4Sm90ELb1ELb0ELb0ELb0ELb0ELb0ELb0ELb1ELb1ELb1ELb1ELb0EEENS1_21CollectiveEpilogueFwdINS6_IJSA_SC_SB_EEES9_SE_SG_Li384ELb0ELb1ELb1ELb0EEENS1_19SingleTileSchedulerILb0ELb1ELb1ELi192EEEEEEEEEvNT_6ParamsE --------------------------
	.section	.text._ZN7cutlass13device_kernelIN5flash11enable_sm90INS1_16FlashAttnFwdSm90INS1_25CollectiveMainloopFwdSm90ILi2EN4cute5tupleIJNS5_1CILi1EEES8_S8_EEENS6_IJNS7_ILi192EEENS7_ILi128EEENS7_ILi64EEEEEELi64ENS_10bfloat16_tEfNS_4arch4Sm90ELb1ELb0ELb0ELb0ELb0ELb0ELb0ELb1ELb1ELb1ELb1ELb0EEENS1_21CollectiveEpilogueFwdINS6_IJSA_SC_SB_EEES9_SE_SG_Li384ELb0ELb1ELb1ELb0EEENS1_19SingleTileSchedulerILb0ELb1ELb1ELi192EEEEEEEEEvNT_6ParamsE,"ax",@progbits
	.align	128
.text._ZN7cutlass13device_kernelIN5flash11enable_sm90INS1_16FlashAttnFwdSm90INS1_25CollectiveMainloopFwdSm90ILi2EN4cute5tupleIJNS5_1CILi1EEES8_S8_EEENS6_IJNS7_ILi192EEENS7_ILi128EEENS7_ILi64EEEEEELi64ENS_10bfloat16_tEfNS_4arch4Sm90ELb1ELb0ELb0ELb0ELb0ELb0ELb0ELb1ELb1ELb1ELb1ELb0EEENS1_21CollectiveEpilogueFwdINS6_IJSA_SC_SB_EEES9_SE_SG_Li384ELb0ELb1ELb1ELb0EEENS1_19SingleTileSchedulerILb0ELb1ELb1ELi192EEEEEEEEEvNT_6ParamsE:
        .type           _ZN7cutlass13device_kernelIN5flash11enable_sm90INS1_16FlashAttnFwdSm90INS1_25CollectiveMainloopFwdSm90ILi2EN4cute5tupleIJNS5_1CILi1EEES8_S8_EEENS6_IJNS7_ILi192EEENS7_ILi128EEENS7_ILi64EEEEEELi64ENS_10bfloat16_tEfNS_4arch4Sm90ELb1ELb0ELb0ELb0ELb0ELb0ELb0ELb1ELb1ELb1ELb1ELb0EEENS1_21CollectiveEpilogueFwdINS6_IJSA_SC_SB_EEES9_SE_SG_Li384ELb0ELb1ELb1ELb0EEENS1_19SingleTileSchedulerILb0ELb1ELb1ELi192EEEEEEEEEvNT_6ParamsE,@function
        .size           _ZN7cutlass13device_kernelIN5flash11enable_sm90INS1_16FlashAttnFwdSm90INS1_25CollectiveMainloopFwdSm90ILi2EN4cute5tupleIJNS5_1CILi1EEES8_S8_EEENS6_IJNS7_ILi192EEENS7_ILi128EEENS7_ILi64EEEEEELi64ENS_10bfloat16_tEfNS_4arch4Sm90ELb1ELb0ELb0ELb0ELb0ELb0ELb0ELb1ELb1ELb1ELb1ELb0EEENS1_21CollectiveEpilogueFwdINS6_IJSA_SC_SB_EEES9_SE_SG_Li384ELb0ELb1ELb1ELb0EEENS1_19SingleTileSchedulerILb0ELb1ELb1ELi192EEEEEEEEEvNT_6ParamsE,(.L_x_15 - _ZN7cutlass13device_kernelIN5flash11enable_sm90INS1_16FlashAttnFwdSm90INS1_25CollectiveMainloopFwdSm90ILi2EN4cute5tupleIJNS5_1CILi1EEES8_S8_EEENS6_IJNS7_ILi192EEENS7_ILi128EEENS7_ILi64EEEEEELi64ENS_10bfloat16_tEfNS_4arch4Sm90ELb1ELb0ELb0ELb0ELb0ELb0ELb0ELb1ELb1ELb1ELb1ELb0EEENS1_21CollectiveEpilogueFwdINS6_IJSA_SC_SB_EEES9_SE_SG_Li384ELb0ELb1ELb1ELb0EEENS1_19SingleTileSchedulerILb0ELb1ELb1ELi192EEEEEEEEEvNT_6ParamsE)
        .other          _ZN7cutlass13device_kernelIN5flash11enable_sm90INS1_16FlashAttnFwdSm90INS1_25CollectiveMainloopFwdSm90ILi2EN4cute5tupleIJNS5_1CILi1EEES8_S8_EEENS6_IJNS7_ILi192EEENS7_ILi128EEENS7_ILi64EEEEEELi64ENS_10bfloat16_tEfNS_4arch4Sm90ELb1ELb0ELb0ELb0ELb0ELb0ELb0ELb1ELb1ELb1ELb1ELb0EEENS1_21CollectiveEpilogueFwdINS6_IJSA_SC_SB_EEES9_SE_SG_Li384ELb0ELb1ELb1ELb0EEENS1_19SingleTileSchedulerILb0ELb1ELb1ELi192EEEEEEEEEvNT_6ParamsE,@"STO_CUDA_ENTRY STV_DEFAULT"
_ZN7cutlass13device_kernelIN5flash11enable_sm90INS1_16FlashAttnFwdSm90INS1_25CollectiveMainloopFwdSm90ILi2EN4cute5tupleIJNS5_1CILi1EEES8_S8_EEENS6_IJNS7_ILi192EEENS7_ILi128EEENS7_ILi64EEEEEELi64ENS_10bfloat16_tEfNS_4arch4Sm90ELb1ELb0ELb0ELb0ELb0ELb0ELb0ELb1ELb1ELb1ELb1ELb0EEENS1_21CollectiveEpilogueFwdINS6_IJSA_SC_SB_EEES9_SE_SG_Li384ELb0ELb1ELb1ELb0EEENS1_19SingleTileSchedulerILb0ELb1ELb1ELi192EEEEEEEEEvNT_6ParamsE:
[----:B------:R-:W-:Y:S01]  /*0000*/  LDC R1, c[0x0][0x37c] ;  /* 0x0000df00ff017b82 */ /* 0x000fe20000000800 */
[----:B------:R-:W-:Y:S05]  /*0010*/  EXIT ;  /* 0x000000000000794d */ /* 0x000fea0003800000 */
.L_x_6:
        /* <DEDUP_REMOVED lines=14> */
.L_x_15:


//--------------------- .text._ZN7cutlass13device_kernelIN5flash11enable_sm90INS1_16FlashAttnFwdSm90INS1_25CollectiveMainloopFwdSm90ILi2EN4cute5tupleIJNS5_1CILi1EEES8_S8_EEENS6_IJNS7_ILi192EEENS7_ILi128EEENS7_ILi64EEEEEELi64ENS_10bfloat16_tEfNS_4arch4Sm90ELb1ELb0ELb0ELb1ELb0ELb0ELb0ELb1ELb1ELb1ELb1ELb0EEENS1_21CollectiveEpilogueFwdINS6_IJSA_SC_SB_EEES9_SE_SG_Li384ELb1ELb1ELb1ELb0EEENS1_36VarlenDynamicPersistentTileSchedulerILi192ELi128ELi384ELi128ELb1ELb1ELb1ELb1ELb1ELb1EEEEEEEEEvNT_6ParamsE --------------------------
	.section	.text._ZN7cutlass13device_kernelIN5flash11enable_sm90INS1_16FlashAttnFwdSm90INS1_25CollectiveMainloopFwdSm90ILi2EN4cute5tupleIJNS5_1CILi1EEES8_S8_EEENS6_IJNS7_ILi192EEENS7_ILi128EEENS7_ILi64EEEEEELi64ENS_10bfloat16_tEfNS_4arch4Sm90ELb1ELb0ELb0ELb1ELb0ELb0ELb0ELb1ELb1ELb1ELb1ELb0EEENS1_21CollectiveEpilogueFwdINS6_IJSA_SC_SB_EEES9_SE_SG_Li384ELb1ELb1ELb1ELb0EEENS1_36VarlenDynamicPersistentTileSchedulerILi192ELi128ELi384ELi128ELb1ELb1ELb1ELb1ELb1ELb1EEEEEEEEEvNT_6ParamsE,"ax",@progbits
	.align	128
.text._ZN7cutlass13device_kernelIN5flash11enable_sm90INS1_16FlashAttnFwdSm90INS1_25CollectiveMainloopFwdSm90ILi2EN4cute5tupleIJNS5_1CILi1EEES8_S8_EEENS6_IJNS7_ILi192EEENS7_ILi128EEENS7_ILi64EEEEEELi64ENS_10bfloat16_tEfNS_4arch4Sm90ELb1ELb0ELb0ELb1ELb0ELb0ELb0ELb1ELb1ELb1ELb1ELb0EEENS1_21CollectiveEpilogueFwdINS6_IJSA_SC_SB_EEES9_SE_SG_Li384ELb1ELb1ELb1ELb0EEENS1_36VarlenDynamicPersistentTileSchedulerILi192ELi128ELi384ELi128ELb1ELb1ELb1ELb1ELb1ELb1EEEEEEEEEvNT_6ParamsE:
        .type           _ZN7cutlass13device_kernelIN5flash11enable_sm90INS1_16FlashAttnFwdSm90INS1_25CollectiveMainloopFwdSm90ILi2EN4cute5tupleIJNS5_1CILi1EEES8_S8_EEENS6_IJNS7_ILi192EEENS7_ILi128EEENS7_ILi64EEEEEELi64ENS_10bfloat16_tEfNS_4arch4Sm90ELb1ELb0ELb0ELb1ELb0ELb0ELb0ELb1ELb1ELb1ELb1ELb0EEENS1_21CollectiveEpilogueFwdINS6_IJSA_SC_SB_EEES9_SE_SG_Li384ELb1ELb1ELb1ELb0EEENS1_36VarlenDynamicPersistentTileSchedulerILi192ELi128ELi384ELi128ELb1ELb1ELb1ELb1ELb1ELb1EEEEEEEEEvNT_6ParamsE,@function
        .size           _ZN7cutlass13device_kernelIN5flash11enable_sm90INS1_16FlashAttnFwdSm90INS1_25CollectiveMainloopFwdSm90ILi2EN4cute5tupleIJNS5_1CILi1EEES8_S8_EEENS6_IJNS7_ILi192EEENS7_ILi128EEENS7_ILi64EEEEEELi64ENS_10bfloat16_tEfNS_4arch4Sm90ELb1ELb0ELb0ELb1ELb0ELb0ELb0ELb1ELb1ELb1ELb1ELb0EEENS1_21CollectiveEpilogueFwdINS6_IJSA_SC_SB_EEES9_SE_SG_Li384ELb1ELb1ELb1ELb0EEENS1_36VarlenDynamicPersistentTileSchedulerILi192ELi128ELi384ELi128ELb1ELb1ELb1ELb1ELb1ELb1EEEEEEEEEvNT_6ParamsE,(.L_x_16 - _ZN7cutlass13device_kernelIN5flash11enable_sm90INS1_16FlashAttnFwdSm90INS1_25CollectiveMainloopFwdSm90ILi2EN4cute5tupleIJNS5_1CILi1EEES8_S8_EEENS6_IJNS7_ILi192EEENS7_ILi128EEENS7_ILi64EEEEEELi64ENS_10bfloat16_tEfNS_4arch4Sm90ELb1ELb0ELb0ELb1ELb0ELb0ELb0ELb1ELb1ELb1ELb1ELb0EEENS1_21CollectiveEpilogueFwdINS6_IJSA_SC_SB_EEES9_SE_SG_Li384ELb1ELb1ELb1ELb0EEENS1_36VarlenDynamicPersistentTileSchedulerILi192ELi128ELi384ELi128ELb1ELb1ELb1ELb1ELb1ELb1EEEEEEEEEvNT_6ParamsE)
        .other          _ZN7cutlass13device_kernelIN5flash11enable_sm90INS1_16FlashAttnFwdSm90INS1_25CollectiveMainloopFwdSm90ILi2EN4cute5tupleIJNS5_1CILi1EEES8_S8_EEENS6_IJNS7_ILi192EEENS7_ILi128EEENS7_ILi64EEEEEELi64ENS_10bfloat16_tEfNS_4arch4Sm90ELb1ELb0ELb0ELb1ELb0ELb0ELb0ELb1ELb1ELb1ELb1ELb0EEENS1_21CollectiveEpilogueFwdINS6_IJSA_SC_SB_EEES9_SE_SG_Li384ELb1ELb1ELb1ELb0EEENS1_36VarlenDynamicPersistentTileSchedulerILi192ELi128ELi384ELi128ELb1ELb1ELb1ELb1ELb1ELb1EEEEEEEEEvNT_6ParamsE,@"STO_CUDA_ENTRY STV_DEFAULT"
_ZN7cutlass13device_kernelIN5flash11enable_sm90INS1_16FlashAttnFwdSm90INS1_25CollectiveMainloopFwdSm90ILi2EN4cute5tupleIJNS5_1CILi1EEES8_S8_EEENS6_IJNS7_ILi192EEENS7_ILi128EEENS7_ILi64EEEEEELi64ENS_10bfloat16_tEfNS_4arch4Sm90ELb1ELb0ELb0ELb1ELb0ELb0ELb0ELb1ELb1ELb1ELb1ELb0EEENS1_21CollectiveEpilogueFwdINS6_IJSA_SC_SB_EEES9_SE_SG_Li384ELb1ELb1ELb1ELb0EEENS1_36VarlenDynamicPersistentTileSchedulerILi192ELi128ELi384ELi128ELb1ELb1ELb1ELb1ELb1ELb1EEEEEEEEEvNT_6ParamsE:
[----:B------:R-:W-:Y:S01]  /*0000*/  LDC R1, c[0x0][0x37c] ;  /* 0x0000df00ff017b82 */ /* 0x000fe20000000800 */
[----:B------:R-:W-:Y:S05]  /*0010*/  EXIT ;  /* 0x000000000000794d */ /* 0x000fea0003800000 */
.L_x_7:
        /* <DEDUP_REMOVED lines=14> */
.L_x_16:


//--------------------- .text._ZN7cutlass13device_kernelIN5flash11enable_sm90INS1_16FlashAttnFwdSm90INS1_25CollectiveMainloopFwdSm90ILi2EN4cute5tupleIJNS5_1CILi1EEES8_S8_EEENS6_IJNS7_ILi192EEENS7_ILi128EEENS7_ILi64EEEEEELi64ENS_10bfloat16_tEfNS_4arch4Sm90ELb1ELb0ELb0ELb1ELb0ELb1ELb0ELb1ELb1ELb1ELb1ELb0EEENS1_21CollectiveEpilogueFwdINS6_IJSA_SC_SB_EEES9_SE_SG_Li384ELb1ELb1ELb1ELb0EEENS1_36VarlenDynamicPersistentTileSchedulerILi192ELi128ELi384ELi128ELb1ELb1ELb1ELb1ELb1ELb1EEEEEEEEEvNT_6ParamsE --------------------------
	.section	.text._ZN7cutlass13device_kernelIN5flash11enable_sm90INS1_16FlashAttnFwdSm90INS1_25CollectiveMainloopFwdSm90ILi2EN4cute5tupleIJNS5_1CILi1EEES8_S8_EEENS6_IJNS7_ILi192EEENS7_ILi128EEENS7_ILi64EEEEEELi64ENS_10bfloat16_tEfNS_4arch4Sm90ELb1ELb0ELb0ELb1ELb0ELb1ELb0ELb1ELb1ELb1ELb1ELb0EEENS1_21CollectiveEpilogueFwdINS6_IJSA_SC_SB_EEES9_SE_SG_Li384ELb1ELb1ELb1ELb0EEENS1_36VarlenDynamicPersistentTileSchedulerILi192ELi128ELi384ELi128ELb1ELb1ELb1ELb1ELb1ELb1EEEEEEEEEvNT_6ParamsE,"ax",@progbits
	.align	128
.text._ZN7cutlass13device_kernelIN5flash11enable_sm90INS1_16FlashAttnFwdSm90INS1_25CollectiveMainloopFwdSm90ILi2EN4cute5tupleIJNS5_1CILi1EEES8_S8_EEENS6_IJNS7_ILi192EEENS7_ILi128EEENS7_ILi64EEEEEELi64ENS_10bfloat16_tEfNS_4arch4Sm90ELb1ELb0ELb0ELb1ELb0ELb1ELb0ELb1ELb1ELb1ELb1ELb0EEENS1_21CollectiveEpilogueFwdINS6_IJSA_SC_SB_EEES9_SE_SG_Li384ELb1ELb1ELb1ELb0EEENS1_36VarlenDynamicPersistentTileSchedulerILi192ELi128ELi384ELi128ELb1ELb1ELb1ELb1ELb1ELb1EEEEEEEEEvNT_6ParamsE:
        .type           _ZN7cutlass13device_kernelIN5flash11enable_sm90INS1_16FlashAttnFwdSm90INS1_25CollectiveMainloopFwdSm90ILi2EN4cute5tupleIJNS5_1CILi1EEES8_S8_EEENS6_IJNS7_ILi192EEENS7_ILi128EEENS7_ILi64EEEEEELi64ENS_10bfloat16_tEfNS_4arch4Sm90ELb1ELb0ELb0ELb1ELb0ELb1ELb0ELb1ELb1ELb1ELb1ELb0EEENS1_21CollectiveEpilogueFwdINS6_IJSA_SC_SB_EEES9_SE_SG_Li384ELb1ELb1ELb1ELb0EEENS1_36VarlenDynamicPersistentTileSchedulerILi192ELi128ELi384ELi128ELb1ELb1ELb1ELb1ELb1ELb1EEEEEEEEEvNT_6ParamsE,@function
        .size           _ZN7cutlass13device_kernelIN5flash11enable_sm90INS1_16FlashAttnFwdSm90INS1_25CollectiveMainloopFwdSm90ILi2EN4cute5tupleIJNS5_1CILi1EEES8_S8_EEENS6_IJNS7_ILi192EEENS7_ILi128EEENS7_ILi64EEEEEELi64ENS_10bfloat16_tEfNS_4arch4Sm90ELb1ELb0ELb0ELb1ELb0ELb1ELb0ELb1ELb1ELb1ELb1ELb0EEENS1_21CollectiveEpilogueFwdINS6_IJSA_SC_SB_EEES9_SE_SG_Li384ELb1ELb1ELb1ELb0EEENS1_36VarlenDynamicPersistentTileSchedulerILi192ELi128ELi384ELi128ELb1ELb1ELb1ELb1ELb1ELb1EEEEEEEEEvNT_6ParamsE,(.L_x_17 - _ZN7cutlass13device_kernelIN5flash11enable_sm90INS1_16FlashAttnFwdSm90INS1_25CollectiveMainloopFwdSm90ILi2EN4cute5tupleIJNS5_1CILi1EEES8_S8_EEENS6_IJNS7_ILi192EEENS7_ILi128EEENS7_ILi64EEEEEELi64ENS_10bfloat16_tEfNS_4arch4Sm90ELb1ELb0ELb0ELb1ELb0ELb1ELb0ELb1ELb1ELb1ELb1ELb0EEENS1_21CollectiveEpilogueFwdINS6_IJSA_SC_SB_EEES9_SE_SG_Li384ELb1ELb1ELb1ELb0EEENS1_36VarlenDynamicPersistentTileSchedulerILi192ELi128ELi384ELi128ELb1ELb1ELb1ELb1ELb1ELb1EEEEEEEEEvNT_6ParamsE)
        .other          _ZN7cutlass13device_kernelIN5flash11enable_sm90INS1_16FlashAttnFwdSm90INS1_25CollectiveMainloopFwdSm90ILi2EN4cute5tupleIJNS5_1CILi1EEES8_S8_EEENS6_IJNS7_ILi192EEENS7_ILi128EEENS7_ILi64EEEEEELi64ENS_10bfloat16_tEfNS_4arch4Sm90ELb1ELb0ELb0ELb1ELb0ELb1ELb0ELb1ELb1ELb1ELb1ELb0EEENS1_21CollectiveEpilogueFwdINS6_IJSA_SC_SB_EEES9_SE_SG_Li384ELb1ELb1ELb1ELb0EEENS1_36VarlenDynamicPersistentTileSchedulerILi192ELi128ELi384ELi128ELb1ELb1ELb1ELb1ELb1ELb1EEEEEEEEEvNT_6ParamsE,@"STO_CUDA_ENTRY STV_DEFAULT"
_ZN7cutlass13device_kernelIN5flash11enable_sm90INS1_16FlashAttnFwdSm90INS1_25CollectiveMainloopFwdSm90ILi2EN4cute5tupleIJNS5_1CILi1EEES8_S8_EEENS6_IJNS7_ILi192EEENS7_ILi128EEENS7_ILi64EEEEEELi64ENS_10bfloat16_tEfNS_4arch4Sm90ELb1ELb0ELb0ELb1ELb0ELb1ELb0ELb1ELb1ELb1ELb1ELb0EEENS1_21CollectiveEpilogueFwdINS6_IJSA_SC_SB_EEES9_SE_SG_Li384ELb1ELb1ELb1ELb0EEENS1_36VarlenDynamicPersistentTileSchedulerILi192ELi128ELi384ELi128ELb1ELb1ELb1ELb1ELb1ELb1EEEEEEEEEvNT_6ParamsE:
[----:B------:R-:W-:Y:S01]  /*0000*/  LDC R1, c[0x0][0x37c] ;  /* 0x0000df00ff017b82 */ /* 0x000fe20000000800 */
[----:B------:R-:W-:Y:S05]  /*0010*/  EXIT ;  /* 0x000000000000794d */ /* 0x000fea0003800000 */
.L_x_8:
        /* <DEDUP_REMOVED lines=14> */
.L_x_17:


//--------------------- .nv.shared.reserved.0     --------------------------
	.section	.nv.shared.reserved.0,"aw",@nobits
	.weak		__nv_reservedSMEM_offset_0_alias
	.size		__nv_reservedSMEM_offset_0_alias, 0, 64
	.other		__nv_reservedSMEM_offset_0_alias,@"STO_CUDA_RESERVED_SHARED STV_DEFAULT"
__nv_reservedSMEM_offset_0_alias:
	.zero		0
	.zero		64


//--------------------- .nv.global                --------------------------
	.section	.nv.global,"aw",@nobits
.nv.global:
	.type		_ZN71_INTERNAL_5c05f718_35_flash_fwd_hdim64_bf16_split_sm90_cu_f3e6f9ee_39034cute1_E,@object
	.size		_ZN71_INTERNAL_5c05f718_35_flash_fwd_hdim64_bf16_split_sm90_cu_f3e6f9ee_39034cute1_E,(_ZN71_INTERNAL_5c05f718_35_flash_fwd_hdim64_bf16_split_sm90_cu_f3e6f9ee_39034cuda3std3__45__cpo6cbeginE - _ZN71_INTERNAL_5c05f718_35_flash_fwd_hdim64_bf16_split_sm90_cu_f3e6f9ee_39034cute1_E)
_ZN71_INTERNAL_5c05f718_35_flash_fwd_hdim64_bf16_split_sm90_cu_f3e6f9ee_39034cute1_E:
	.zero		1
	.type		_ZN71_INTERNAL_5c05f718_35_flash_fwd_hdim64_bf16_split_sm90_cu_f3e6f9ee_39034cuda3std3__45__cpo6cbeginE,@object
	.size		_ZN71_INTERNAL_5c05f718_35_flash_fwd_hdim64_bf16_split_sm90_cu_f3e6f9ee_39034cuda3std3__45__cpo6cbeginE,(_ZN71_INTERNAL_5c05f718_35_flash_fwd_hdim64_bf16_split_sm90_cu_f3e6f9ee_39034cuda3std3__48in_placeE - _ZN71_INTERNAL_5c05f718_35_flash_fwd_hdim64_bf16_split_sm90_cu_f3e6f9ee_39034cuda3std3__45__cpo6cbeginE)
_ZN71_INTERNAL_5c05f718_35_flash_fwd_hdim64_bf16_split_sm90_cu_f3e6f9ee_39034cuda3std3__45__cpo6cbeginE:
	.zero		1
	.type		_ZN71_INTERNAL_5c05f718_35_flash_fwd_hdim64_bf16_split_sm90_cu_f3e6f9ee_39034cuda3std3__48in_placeE,@object
	.size		_ZN71_INTERNAL_5c05f718_35_flash_fwd_hdim64_bf16_split_sm90_cu_f3e6f9ee_39034cuda3std3__48in_placeE,(_ZN71_INTERNAL_5c05f718_35_flash_fwd_hdim64_bf16_split_sm90_cu_f3e6f9ee_39034cuda3std6ranges3__45__cpo9iter_moveE - _ZN71_INTERNAL_5c05f718_35_flash_fwd_hdim64_bf16_split_sm90_cu_f3e6f9ee_39034cuda3std3__48in_placeE)
_ZN71_INTERNAL_5c05f718_35_flash_fwd_hdim64_bf16_split_sm90_cu_f3e6f9ee_39034cuda3std3__48in_placeE:
	.zero		1
	.type		_ZN71_INTERNAL_5c05f718_35_flash_fwd_hdim64_bf16_split_sm90_cu_f3e6f9ee_39034cuda3std6ranges3__45__cpo9iter_moveE,@object
	.size		_ZN71_INTERNAL_5c05f718_35_flash_fwd_hdim64_bf16_split_sm90_cu_f3e6f9ee_39034cuda3std6ranges3__45__cpo9iter_moveE,(_ZN71_INTERNAL_5c05f718_35_flash_fwd_hdim64_bf16_split_sm90_cu_f3e6f9ee_39034cuda3std3__45__cpo5beginE - _ZN71_INTERNAL_5c05f718_35_flash_fwd_hdim64_bf16_split_sm90_cu_f3e6f9ee_39034cuda3std6ranges3__45__cpo9iter_moveE)
_ZN71_INTERNAL_5c05f718_35_flash_fwd_hdim64_bf16_split_sm90_cu_f3e6f9ee_39034cuda3std6ranges3__45__cpo9iter_moveE:
	.zero		1
	.type		_ZN71_INTERNAL_5c05f718_35_flash_fwd_hdim64_bf16_split_sm90_cu_f3e6f9ee_39034cuda3std3__45__cpo5beginE,@object
	.size		_ZN71_INTERNAL_5c05f718_35_flash_fwd_hdim64_bf16_split_sm90_cu_f3e6f9ee_39034cuda3std3__45__cpo5beginE,(_ZN71_INTERNAL_5c05f718_35_flash_fwd_hdim64_bf16_split_sm90_cu_f3e6f9ee_39034cuda3std3__473_GLOBAL__N__5c05f718_35_flash_fwd_hdim64_bf16_split_sm90_cu_f3e6f9ee_39036ignoreE - _ZN71_INTERNAL_5c05f718_35_flash_fwd_hdim64_bf16_split_sm90_cu_f3e6f9ee_39034cuda3std3__45__cpo5beginE)
_ZN71_INTERNAL_5c05f718_35_flash_fwd_hdim64_bf16_split_sm90_cu_f3e6f9ee_39034cuda3std3__45__cpo5beginE:
	.zero		1
	.type		_ZN71_INTERNAL_5c05f718_35_flash_fwd_hdim64_bf16_split_sm90_cu_f3e6f9ee_39034cuda3std3__473_GLOBAL__N__5c05f718_35_flash_fwd_hdim64_bf16_split_sm90_cu_f3e6f9ee_39036ignoreE,@object
	.size		_ZN71_INTERNAL_5c05f718_35_flash_fwd_hdim64_bf16_split_sm90_cu_f3e6f9ee_39034cuda3std3__473_GLOBAL__N__5c05f718_35_flash_fwd_hdim64_bf16_split_sm90_cu_f3e6f9ee_39036ignoreE,(_ZN71_INTERNAL_5c05f718_35_flash_fwd_hdim64_bf16_split_sm90_cu_f3e6f9ee_39034cute7productE - _ZN71_INTERNAL_5c05f718_35_flash_fwd_hdim64_bf16_split_sm90_cu_f3e6f9ee_39034cuda3std3__473_GLOBAL__N__5c05f718_35_flash_fwd_hdim64_bf16_split_sm90_cu_f3e6f9ee_39036ignoreE)
_ZN71_INTERNAL_5c05f718_35_flash_fwd_hdim64_bf16_split_sm90_cu_f3e6f9ee_39034cuda3std3__473_GLOBAL__N__5c05f718_35_flash_fwd_hdim64_bf16_split_sm90_cu_f3e6f9ee_39036ignoreE:
	.zero		1
	.type		_ZN71_INTERNAL_5c05f718_35_flash_fwd_hdim64_bf16_split_sm90_cu_f3e6f9ee_39034cute7productE,@object
	.size		_ZN71_INTERNAL_5c05f718_35_flash_fwd_hdim64_bf16_split_sm90_cu_f3e6f9ee_39034cute7productE,(_ZN71_INTERNAL_5c05f718_35_flash_fwd_hdim64_bf16_split_sm90_cu_f3e6f9ee_39034cuda3std3__45__cpo3endE - _ZN71_INTERNAL_5c05f718_35_flash_fwd_hdim64_bf16_split_sm90_cu_f3e6f9ee_39034cute7productE)
_ZN71_INTERNAL_5c05f718_35_flash_fwd_hdim64_bf16_split_sm90_cu_f3e6f9ee_39034cute7productE:
	.zero		1
	.type		_ZN71_INTERNAL_5c05f718_35_flash_fwd_hdim64_bf16_split_sm90_cu_f3e6f9ee_39034cuda3std3__45__cpo3endE,@object
	.size		_ZN71_INTERNAL_5c05f718_35_flash_fwd_hdim64_bf16_split_sm90_cu_f3e6f9ee_39034cuda3std3__45__cpo3endE,(_ZN71_INTERNAL_5c05f718_35_flash_fwd_hdim64_bf16_split_sm90_cu_f3e6f9ee_39034cuda3std3__419piecewise_constructE - _ZN71_INTERNAL_5c05f718_35_flash_fwd_hdim64_bf16_split_sm90_cu_f3e6f9ee_39034cuda3std3__45__cpo3endE)
_ZN71_INTERNAL_5c05f718_35_flash_fwd_hdim64_bf16_split_sm90_cu_f3e6f9ee_39034cuda3std3__45__cpo3endE:
	.zero		1
	.type		_ZN71_INTERNAL_5c05f718_35_flash_fwd_hdim64_bf16_split_sm90_cu_f3e6f9ee_39034cuda3std3__419piecewise_constructE,@object
	.size		_ZN71_INTERNAL_5c05f718_35_flash_fwd_hdim64_bf16_split_sm90_cu_f3e6f9ee_39034cuda3std3__419piecewise_constructE,(_ZN71_INTERNAL_5c05f718_35_flash_fwd_hdim64_bf16_split_sm90_cu_f3e6f9ee_39034cuda3std3__45__cpo4cendE - _ZN71_INTERNAL_5c05f718_35_flash_fwd_hdim64_bf16_split_sm90_cu_f3e6f9ee_39034cuda3std3__419piecewise_constructE)
_ZN71_INTERNAL_5c05f718_35_flash_fwd_hdim64_bf16_split_sm90_cu_f3e6f9ee_39034cuda3std3__419piecewise_constructE:
	.zero		1
	.type		_ZN71_INTERNAL_5c05f718_35_flash_fwd_hdim64_bf16_split_sm90_cu_f3e6f9ee_39034cuda3std3__45__cpo4cendE,@object
	.size		_ZN71_INTERNAL_5c05f718_35_flash_fwd_hdim64_bf16_split_sm90_cu_f3e6f9ee_39034cuda3std3__45__cpo4cendE,(_ZN71_INTERNAL_5c05f718_35_flash_fwd_hdim64_bf16_split_sm90_cu_f3e6f9ee_39034cuda3std6ranges3__45__cpo4swapE - _ZN71_INTERNAL_5c05f718_35_flash_fwd_hdim64_bf16_split_sm90_cu_f3e6f9ee_39034cuda3std3__45__cpo4cendE)
_ZN71_INTERNAL_5c05f718_35_flash_fwd_hdim64_bf16_split_sm90_cu_f3e6f9ee_39034cuda3std3__45__cpo4cendE:
	.zero		1
	.type		_ZN71_INTERNAL_5c05f718_35_flash_fwd_hdim64_bf16_split_sm90_cu_f3e6f9ee_39034cuda3std6ranges3__45__cpo4swapE,@object
	.size		_ZN71_INTERNAL_5c05f718_35_flash_fwd_hdim64_bf16_split_sm90_cu_f3e6f9ee_39034cuda3std6ranges3__45__cpo4swapE,(.L_7 - _ZN71_INTERNAL_5c05f718_35_flash_fwd_hdim64_bf16_split_sm90_cu_f3e6f9ee_39034cuda3std6ranges3__45__cpo4swapE)
_ZN71_INTERNAL_5c05f718_35_flash_fwd_hdim64_bf16_split_sm90_cu_f3e6f9ee_39034cuda3std6ranges3__45__cpo4swapE:
	.zero		1
.L_7:


//--------------------- .nv.constant0._ZN7cutlass13device_kernelIN5flash11enable_sm90INS1_16FlashAttnFwdSm90INS1_25CollectiveMainloopFwdSm90ILi2EN4cute5tupleIJNS5_1CILi1EEES8_S8_EEENS6_IJNS7_ILi192EEESA_NS7_ILi64EEEEEELi64ENS_10bfloat16_tEfNS_4arch4Sm90ELb0ELb0ELb0ELb0ELb0ELb0ELb0ELb0ELb1ELb1ELb1ELb0EEENS1_21CollectiveEpilogueFwdINS6_IJSA_SB_SA_EEES9_SD_SF_Li384ELb0ELb1ELb1ELb0EEENS1_19SingleTileSchedulerILb0ELb1ELb1ELi192EEEEEEEEEvNT_6ParamsE --------------------------
	.section	.nv.constant0._ZN7cutlass13device_kernelIN5flash11enable_sm90INS1_16FlashAttnFwdSm90INS1_25CollectiveMainloopFwdSm90ILi2EN4cute5tupleIJNS5_1CILi1EEES8_S8_EEENS6_IJNS7_ILi192EEESA_NS7_ILi64EEEEEELi64ENS_10bfloat16_tEfNS_4arch4Sm90ELb0ELb0ELb0ELb0ELb0ELb0ELb0ELb0ELb1ELb1ELb1ELb0EEENS1_21CollectiveEpilogueFwdINS6_IJSA_SB_SA_EEES9_SD_SF_Li384ELb0ELb1ELb1ELb0EEENS1_19SingleTileSchedulerILb0ELb1ELb1ELi192EEEEEEEEEvNT_6ParamsE,"a",@progbits
	.sectionflags	@""
	.align	4
.nv.constant0._ZN7cutlass13device_kernelIN5flash11enable_sm90INS1_16FlashAttnFwdSm90INS1_25CollectiveMainloopFwdSm90ILi2EN4cute5tupleIJNS5_1CILi1EEES8_S8_EEENS6_IJNS7_ILi192EEESA_NS7_ILi64EEEEEELi64ENS_10bfloat16_tEfNS_4arch4Sm90ELb0ELb0ELb0ELb0ELb0ELb0ELb0ELb0ELb1ELb1ELb1ELb0EEENS1_21CollectiveEpilogueFwdINS6_IJSA_SB_SA_EEES9_SD_SF_Li384ELb0ELb1ELb1ELb0EEENS1_19SingleTileSchedulerILb0ELb1ELb1ELi192EEEEEEEEEvNT_6ParamsE:
	.zero		3456


//--------------------- .nv.constant0._ZN7cutlass13device_kernelIN5flash11enable_sm90INS1_16FlashAttnFwdSm90INS1_25CollectiveMainloopFwdSm90ILi2EN4cute5tupleIJNS5_1CILi1EEES8_S8_EEENS6_IJNS7_ILi192EEESA_NS7_ILi64EEEEEELi64ENS_10bfloat16_tEfNS_4arch4Sm90ELb0ELb0ELb0ELb1ELb0ELb0ELb0ELb0ELb1ELb1ELb1ELb0EEENS1_21CollectiveEpilogueFwdINS6_IJSA_SB_SA_EEES9_SD_SF_Li384ELb1ELb1ELb1ELb0EEENS1_36VarlenDynamicPersistentTileSchedulerILi192ELi192ELi384ELi128ELb1ELb1ELb1ELb0ELb1ELb1EEEEEEEEEvNT_6ParamsE --------------------------
	.section	.nv.constant0._ZN7cutlass13device_kernelIN5flash11enable_sm90INS1_16FlashAttnFwdSm90INS1_25CollectiveMainloopFwdSm90ILi2EN4cute5tupleIJNS5_1CILi1EEES8_S8_EEENS6_IJNS7_ILi192EEESA_NS7_ILi64EEEEEELi64ENS_10bfloat16_tEfNS_4arch4Sm90ELb0ELb0ELb0ELb1ELb0ELb0ELb0ELb0ELb1ELb1ELb1ELb0EEENS1_21CollectiveEpilogueFwdINS6_IJSA_SB_SA_EEES9_SD_SF_Li384ELb1ELb1ELb1ELb0EEENS1_36VarlenDynamicPersistentTileSchedulerILi192ELi192ELi384ELi128ELb1ELb1ELb1ELb0ELb1ELb1EEEEEEEEEvNT_6ParamsE,"a",@progbits
	.sectionflags	@""
	.align	4
.nv.constant0._ZN7cutlass13device_kernelIN5flash11enable_sm90INS1_16FlashAttnFwdSm90INS1_25CollectiveMainloopFwdSm90ILi2EN4cute5tupleIJNS5_1CILi1EEES8_S8_EEENS6_IJNS7_ILi192EEESA_NS7_ILi64EEEEEELi64ENS_10bfloat16_tEfNS_4arch4Sm90ELb0ELb0ELb0ELb1ELb0ELb0ELb0ELb0ELb1ELb1ELb1ELb0EEENS1_21CollectiveEpilogueFwdINS6_IJSA_SB_SA_EEES9_SD_SF_Li384ELb1ELb1ELb1ELb0EEENS1_36VarlenDynamicPersistentTileSchedulerILi192ELi192ELi384ELi128ELb1ELb1ELb1ELb0ELb1ELb1EEEEEEEEEvNT_6ParamsE:
	.zero		3584


//--------------------- .nv.constant0._ZN7cutlass13device_kernelIN5flash11enable_sm90INS1_16FlashAttnFwdSm90INS1_25CollectiveMainloopFwdSm90ILi2EN4cute5tupleIJNS5_1CILi1EEES8_S8_EEENS6_IJNS7_ILi192EEESA_NS7_ILi64EEEEEELi64ENS_10bfloat16_tEfNS_4arch4Sm90ELb0ELb0ELb0ELb1ELb0ELb1ELb0ELb0ELb1ELb1ELb1ELb0EEENS1_21CollectiveEpilogueFwdINS6_IJSA_SB_SA_EEES9_SD_SF_Li384ELb1ELb1ELb1ELb0EEENS1_36VarlenDynamicPersistentTileSchedulerILi192ELi192ELi384ELi128ELb1ELb1ELb1ELb0ELb1ELb1EEEEEEEEEvNT_6ParamsE --------------------------
	.section	.nv.constant0._ZN7cutlass13device_kernelIN5flash11enable_sm90INS1_16FlashAttnFwdSm90INS1_25CollectiveMainloopFwdSm90ILi2EN4cute5tupleIJNS5_1CILi1EEES8_S8_EEENS6_IJNS7_ILi192EEESA_NS7_ILi64EEEEEELi64ENS_10bfloat16_tEfNS_4arch4Sm90ELb0ELb0ELb0ELb1ELb0ELb1ELb0ELb0ELb1ELb1ELb1ELb0EEENS1_21CollectiveEpilogueFwdINS6_IJSA_SB_SA_EEES9_SD_SF_Li384ELb1ELb1ELb1ELb0EEENS1_36VarlenDynamicPersistentTileSchedulerILi192ELi192ELi384ELi128ELb1ELb1ELb1ELb0ELb1ELb1EEEEEEEEEvNT_6ParamsE,"a",@progbits
	.sectionflags	@""
	.align	4
.nv.constant0._ZN7cutlass13device_kernelIN5flash11enable_sm90INS1_16FlashAttnFwdSm90INS1_25CollectiveMainloopFwdSm90ILi2EN4cute5tupleIJNS5_1CILi1EEES8_S8_EEENS6_IJNS7_ILi192EEESA_NS7_ILi64EEEEEELi64ENS_10bfloat16_tEfNS_4arch4Sm90ELb0ELb0ELb0ELb1ELb0ELb1ELb0ELb0ELb1ELb1ELb1ELb0EEENS1_21CollectiveEpilogueFwdINS6_IJSA_SB_SA_EEES9_SD_SF_Li384ELb1ELb1ELb1ELb0EEENS1_36VarlenDynamicPersistentTileSchedulerILi192ELi192ELi384ELi128ELb1ELb1ELb1ELb0ELb1ELb1EEEEEEEEEvNT_6ParamsE:
	.zero		3584


//--------------------- .nv.constant0._ZN7cutlass13device_kernelIN5flash11enable_sm90INS1_16FlashAttnFwdSm90INS1_25CollectiveMainloopFwdSm90ILi2EN4cute5tupleIJNS5_1CILi1EEES8_S8_EEENS6_IJNS7_ILi192EEENS7_ILi128EEENS7_ILi64EEEEEELi64ENS_10bfloat16_tEfNS_4arch4Sm90ELb0ELb1ELb0ELb0ELb0ELb0ELb0ELb1ELb1ELb1ELb1ELb0EEENS1_21CollectiveEpilogueFwdINS6_IJSA_SC_SB_EEES9_SE_SG_Li384ELb0ELb1ELb1ELb0EEENS1_19SingleTileSchedulerILb0ELb1ELb1ELi192EEEEEEEEEvNT_6ParamsE --------------------------
	.section	.nv.constant0._ZN7cutlass13device_kernelIN5flash11enable_sm90INS1_16FlashAttnFwdSm90INS1_25CollectiveMainloopFwdSm90ILi2EN4cute5tupleIJNS5_1CILi1EEES8_S8_EEENS6_IJNS7_ILi192EEENS7_ILi128EEENS7_ILi64EEEEEELi64ENS_10bfloat16_tEfNS_4arch4Sm90ELb0ELb1ELb0ELb0ELb0ELb0ELb0ELb1ELb1ELb1ELb1ELb0EEENS1_21CollectiveEpilogueFwdINS6_IJSA_SC_SB_EEES9_SE_SG_Li384ELb0ELb1ELb1ELb0EEENS1_19SingleTileSchedulerILb0ELb1ELb1ELi192EEEEEEEEEvNT_6ParamsE,"a",@progbits
	.sectionflags	@""
	.align	4
.nv.constant0._ZN7cutlass13device_kernelIN5flash11enable_sm90INS1_16FlashAttnFwdSm90INS1_25CollectiveMainloopFwdSm90ILi2EN4cute5tupleIJNS5_1CILi1EEES8_S8_EEENS6_IJNS7_ILi192EEENS7_ILi128EEENS7_ILi64EEEEEELi64ENS_10bfloat16_tEfNS_4arch4Sm90ELb0ELb1ELb0ELb0ELb0ELb0ELb0ELb1ELb1ELb1ELb1ELb0EEENS1_21CollectiveEpilogueFwdINS6_IJSA_SC_SB_EEES9_SE_SG_Li384ELb0ELb1ELb1ELb0EEENS1_19SingleTileSchedulerILb0ELb1ELb1ELi192EEEEEEEEEvNT_6ParamsE:
	.zero		3456


//--------------------- .nv.constant0._ZN7cutlass13device_kernelIN5flash11enable_sm90INS1_16FlashAttnFwdSm90INS1_25CollectiveMainloopFwdSm90ILi2EN4cute5tupleIJNS5_1CILi1EEES8_S8_EEENS6_IJNS7_ILi192EEENS7_ILi128EEENS7_ILi64EEEEEELi64ENS_10bfloat16_tEfNS_4arch4Sm90ELb0ELb1ELb0ELb1ELb0ELb0ELb0ELb1ELb1ELb1ELb1ELb0EEENS1_21CollectiveEpilogueFwdINS6_IJSA_SC_SB_EEES9_SE_SG_Li384ELb1ELb1ELb1ELb0EEENS1_36VarlenDynamicPersistentTileSchedulerILi192ELi128ELi384ELi128ELb1ELb1ELb1ELb1ELb0ELb1EEEEEEEEEvNT_6ParamsE --------------------------
	.section	.nv.constant0._ZN7cutlass13device_kernelIN5flash11enable_sm90INS1_16FlashAttnFwdSm90INS1_25CollectiveMainloopFwdSm90ILi2EN4cute5tupleIJNS5_1CILi1EEES8_S8_EEENS6_IJNS7_ILi192EEENS7_ILi128EEENS7_ILi64EEEEEELi64ENS_10bfloat16_tEfNS_4arch4Sm90ELb0ELb1ELb0ELb1ELb0ELb0ELb0ELb1ELb1ELb1ELb1ELb0EEENS1_21CollectiveEpilogueFwdINS6_IJSA_SC_SB_EEES9_SE_SG_Li384ELb1ELb1ELb1ELb0EEENS1_36VarlenDynamicPersistentTileSchedulerILi192ELi128ELi384ELi128ELb1ELb1ELb1ELb1ELb0ELb1EEEEEEEEEvNT_6ParamsE,"a",@progbits
	.sectionflags	@""
	.align	4
.nv.constant0._ZN7cutlass13device_kernelIN5flash11enable_sm90INS1_16FlashAttnFwdSm90INS1_25CollectiveMainloopFwdSm90ILi2EN4cute5tupleIJNS5_1CILi1EEES8_S8_EEENS6_IJNS7_ILi192EEENS7_ILi128EEENS7_ILi64EEEEEELi64ENS_10bfloat16_tEfNS_4arch4Sm90ELb0ELb1ELb0ELb1ELb0ELb0ELb0ELb1ELb1ELb1ELb1ELb0EEENS1_21CollectiveEpilogueFwdINS6_IJSA_SC_SB_EEES9_SE_SG_Li384ELb1ELb1ELb1ELb0EEENS1_36VarlenDynamicPersistentTileSchedulerILi192ELi128ELi384ELi128ELb1ELb1ELb1ELb1ELb0ELb1EEEEEEEEEvNT_6ParamsE:
	.zero		3584


//--------------------- .nv.constant0._ZN7cutlass13device_kernelIN5flash11enable_sm90INS1_16FlashAttnFwdSm90INS1_25CollectiveMainloopFwdSm90ILi2EN4cute5tupleIJNS5_1CILi1EEES8_S8_EEENS6_IJNS7_ILi192EEENS7_ILi128EEENS7_ILi64EEEEEELi64ENS_10bfloat16_tEfNS_4arch4Sm90ELb0ELb1ELb0ELb1ELb0ELb1ELb0ELb1ELb1ELb1ELb1ELb0EEENS1_21CollectiveEpilogueFwdINS6_IJSA_SC_SB_EEES9_SE_SG_Li384ELb1ELb1ELb1ELb0EEENS1_36VarlenDynamicPersistentTileSchedulerILi192ELi128ELi384ELi128ELb1ELb1ELb1ELb1ELb0ELb1EEEEEEEEEvNT_6ParamsE --------------------------
	.section	.nv.constant0._ZN7cutlass13device_kernelIN5flash11enable_sm90INS1_16FlashAttnFwdSm90INS1_25CollectiveMainloopFwdSm90ILi2EN4cute5tupleIJNS5_1CILi1EEES8_S8_EEENS6_IJNS7_ILi192EEENS7_ILi128EEENS7_ILi64EEEEEELi64ENS_10bfloat16_tEfNS_4arch4Sm90ELb0ELb1ELb0ELb1ELb0ELb1ELb0ELb1ELb1ELb1ELb1ELb0EEENS1_21CollectiveEpilogueFwdINS6_IJSA_SC_SB_EEES9_SE_SG_Li384ELb1ELb1ELb1ELb0EEENS1_36VarlenDynamicPersistentTileSchedulerILi192ELi128ELi384ELi128ELb1ELb1ELb1ELb1ELb0ELb1EEEEEEEEEvNT_6ParamsE,"a",@progbits
	.sectionflags	@""
	.align	4
.nv.constant0._ZN7cutlass13device_kernelIN5flash11enable_sm90INS1_16FlashAttnFwdSm90INS1_25CollectiveMainloopFwdSm90ILi2EN4cute5tupleIJNS5_1CILi1EEES8_S8_EEENS6_IJNS7_ILi192EEENS7_ILi128EEENS7_ILi64EEEEEELi64ENS_10bfloat16_tEfNS_4arch4Sm90ELb0ELb1ELb0ELb1ELb0ELb1ELb0ELb1ELb1ELb1ELb1ELb0EEENS1_21CollectiveEpilogueFwdINS6_IJSA_SC_SB_EEES9_SE_SG_Li384ELb1ELb1ELb1ELb0EEENS1_36VarlenDynamicPersistentTileSchedulerILi192ELi128ELi384ELi128ELb1ELb1ELb1ELb1ELb0ELb1EEEEEEEEEvNT_6ParamsE:
	.zero		3584


//--------------------- .nv.constant0._ZN7cutlass13device_kernelIN5flash11enable_sm90INS1_16FlashAttnFwdSm90INS1_25CollectiveMainloopFwdSm90ILi2EN4cute5tupleIJNS5_1CILi1EEES8_S8_EEENS6_IJNS7_ILi192EEENS7_ILi128EEENS7_ILi64EEEEEELi64ENS_10bfloat16_tEfNS_4arch4Sm90ELb1ELb0ELb0ELb0ELb0ELb0ELb0ELb1ELb1ELb1ELb1ELb0EEENS1_21CollectiveEpilogueFwdINS6_IJSA_SC_SB_EEES9_SE_SG_Li384ELb0ELb1ELb1ELb0EEENS1_19SingleTileSchedulerILb0ELb1ELb1ELi192EEEEEEEEEvNT_6ParamsE --------------------------
	.section	.nv.constant0._ZN7cutlass13device_kernelIN5flash11enable_sm90INS1_16FlashAttnFwdSm90INS1_25CollectiveMainloopFwdSm90ILi2EN4cute5tupleIJNS5_1CILi1EEES8_S8_EEENS6_IJNS7_ILi192EEENS7_ILi128EEENS7_ILi64EEEEEELi64ENS_10bfloat16_tEfNS_4arch4Sm90ELb1ELb0ELb0ELb0ELb0ELb0ELb0ELb1ELb1ELb1ELb1ELb0EEENS1_21CollectiveEpilogueFwdINS6_IJSA_SC_SB_EEES9_SE_SG_Li384ELb0ELb1ELb1ELb0EEENS1_19SingleTileSchedulerILb0ELb1ELb1ELi192EEEEEEEEEvNT_6ParamsE,"a",@progbits
	.sectionflags	@""
	.align	4
.nv.constant0._ZN7cutlass13device_kernelIN5flash11enable_sm90INS1_16FlashAttnFwdSm90INS1_25CollectiveMainloopFwdSm90ILi2EN4cute5tupleIJNS5_1CILi1EEES8_S8_EEENS6_IJNS7_ILi192EEENS7_ILi128EEENS7_ILi64EEEEEELi64ENS_10bfloat16_tEfNS_4arch4Sm90ELb1ELb0ELb0ELb0ELb0ELb0ELb0ELb1ELb1ELb1ELb1ELb0EEENS1_21CollectiveEpilogueFwdINS6_IJSA_SC_SB_EEES9_SE_SG_Li384ELb0ELb1ELb1ELb0EEENS1_19SingleTileSchedulerILb0ELb1ELb1ELi192EEEEEEEEEvNT_6ParamsE:
	.zero		3456


//--------------------- .nv.constant0._ZN7cutlass13device_kernelIN5flash11enable_sm90INS1_16FlashAttnFwdSm90INS1_25CollectiveMainloopFwdSm90ILi2EN4cute5tupleIJNS5_1CILi1EEES8_S8_EEENS6_IJNS7_ILi192EEENS7_ILi128EEENS7_ILi64EEEEEELi64ENS_10bfloat16_tEfNS_4arch4Sm90ELb1ELb0ELb0ELb1ELb0ELb0ELb0ELb1ELb1ELb1ELb1ELb0EEENS1_21CollectiveEpilogueFwdINS6_IJSA_SC_SB_EEES9_SE_SG_Li384ELb1ELb1ELb1ELb0EEENS1_36VarlenDynamicPersistentTileSchedulerILi192ELi128ELi384ELi128ELb1ELb1ELb1ELb1ELb1ELb1EEEEEEEEEvNT_6ParamsE --------------------------
	.section	.nv.constant0._ZN7cutlass13device_kernelIN5flash11enable_sm90INS1_16FlashAttnFwdSm90INS1_25CollectiveMainloopFwdSm90ILi2EN4cute5tupleIJNS5_1CILi1EEES8_S8_EEENS6_IJNS7_ILi192EEENS7_ILi128EEENS7_ILi64EEEEEELi64ENS_10bfloat16_tEfNS_4arch4Sm90ELb1ELb0ELb0ELb1ELb0ELb0ELb0ELb1ELb1ELb1ELb1ELb0EEENS1_21CollectiveEpilogueFwdINS6_IJSA_SC_SB_EEES9_SE_SG_Li384ELb1ELb1ELb1ELb0EEENS1_36VarlenDynamicPersistentTileSchedulerILi192ELi128ELi384ELi128ELb1ELb1ELb1ELb1ELb1ELb1EEEEEEEEEvNT_6ParamsE,"a",@progbits
	.sectionflags	@""
	.align	4
.nv.constant0._ZN7cutlass13device_kernelIN5flash11enable_sm90INS1_16FlashAttnFwdSm90INS1_25CollectiveMainloopFwdSm90ILi2EN4cute5tupleIJNS5_1CILi1EEES8_S8_EEENS6_IJNS7_ILi192EEENS7_ILi128EEENS7_ILi64EEEEEELi64ENS_10bfloat16_tEfNS_4arch4Sm90ELb1ELb0ELb0ELb1ELb0ELb0ELb0ELb1ELb1ELb1ELb1ELb0EEENS1_21CollectiveEpilogueFwdINS6_IJSA_SC_SB_EEES9_SE_SG_Li384ELb1ELb1ELb1ELb0EEENS1_36VarlenDynamicPersistentTileSchedulerILi192ELi128ELi384ELi128ELb1ELb1ELb1ELb1ELb1ELb1EEEEEEEEEvNT_6ParamsE:
	.zero		3584


//--------------------- .nv.constant0._ZN7cutlass13device_kernelIN5flash11enable_sm90INS1_16FlashAttnFwdSm90INS1_25CollectiveMainloopFwdSm90ILi2EN4cute5tupleIJNS5_1CILi1EEES8_S8_EEENS6_IJNS7_ILi192EEENS7_ILi128EEENS7_ILi64EEEEEELi64ENS_10bfloat16_tEfNS_4arch4Sm90ELb1ELb0ELb0ELb1ELb0ELb1ELb0ELb1ELb1ELb1ELb1ELb0EEENS1_21CollectiveEpilogueFwdINS6_IJSA_SC_SB_EEES9_SE_SG_Li384ELb1ELb1ELb1ELb0EEENS1_36VarlenDynamicPersistentTileSchedulerILi192ELi128ELi384ELi128ELb1ELb1ELb1ELb1ELb1ELb1EEEEEEEEEvNT_6ParamsE --------------------------
	.section	.nv.constant0._ZN7cutlass13device_kernelIN5flash11enable_sm90INS1_16FlashAttnFwdSm90INS1_25CollectiveMainloopFwdSm90ILi2EN4cute5tupleIJNS5_1CILi1EEES8_S8_EEENS6_IJNS7_ILi192EEENS7_ILi128EEENS7_ILi64EEEEEELi64ENS_10bfloat16_tEfNS_4arch4Sm90ELb1ELb0ELb0ELb1ELb0ELb1ELb0ELb1ELb1ELb1ELb1ELb0EEENS1_21CollectiveEpilogueFwdINS6_IJSA_SC_SB_EEES9_SE_SG_Li384ELb1ELb1ELb1ELb0EEENS1_36VarlenDynamicPersistentTileSchedulerILi192ELi128ELi384ELi128ELb1ELb1ELb1ELb1ELb1ELb1EEEEEEEEEvNT_6ParamsE,"a",@progbits
	.sectionflags	@""
	.align	4
.nv.constant0._ZN7cutlass13device_kernelIN5flash11enable_sm90INS1_16FlashAttnFwdSm90INS1_25CollectiveMainloopFwdSm90ILi2EN4cute5tupleIJNS5_1CILi1EEES8_S8_EEENS6_IJNS7_ILi192EEENS7_ILi128EEENS7_ILi64EEEEEELi64ENS_10bfloat16_tEfNS_4arch4Sm90ELb1ELb0ELb0ELb1ELb0ELb1ELb0ELb1ELb1ELb1ELb1ELb0EEENS1_21CollectiveEpilogueFwdINS6_IJSA_SC_SB_EEES9_SE_SG_Li384ELb1ELb1ELb1ELb0EEENS1_36VarlenDynamicPersistentTileSchedulerILi192ELi128ELi384ELi128ELb1ELb1ELb1ELb1ELb1ELb1EEEEEEEEEvNT_6ParamsE:
	.zero		3584


//--------------------- SYMBOLS --------------------------

	.type		.nv.reservedSmem.offset0,@object
	.size		.nv.reservedSmem.offset0,0x4
